	.target	sm_90a

	.elftype	@"ET_EXEC"


//--------------------- .note.nv.tkinfo           --------------------------
	.section	.note.nv.tkinfo,"",@"SHT_NOTE"
	.sectionflags	@"SHF_NOTE_NV_TKINFO"
	.tkinfo
        /*0018*/ 	.word	0x00000002
        /*0030*/ 	.string	""
        /*0030*/ 	.string	"ptxas"
        /*0030*/ 	.string	"Cuda compilation tools, release 13.0, V13.0.88"
        /*0030*/ 	.string	"Build cuda_13.0.r13.0/compiler.36424714_0"
        /*0030*/ 	.string	"-arch sm_90a -m 64 "



//--------------------- .note.nv.cuinfo           --------------------------
	.section	.note.nv.cuinfo,"",@"SHT_NOTE"
	.sectionflags	@"SHF_NOTE_NV_CUINFO"
        /*0018*/ 	.short	0x0002
        /*001a*/ 	.short	0x005a
        /*001c*/ 	.short	0x0082
	.zero		2


//--------------------- .nv.info                  --------------------------
	.section	.nv.info,"",@"SHT_CUDA_INFO"
	.align	4


	//----- nvinfo : EIATTR_REGCOUNT
	.align		4
        /*0000*/ 	.byte	0x04, 0x2f
        /*0002*/ 	.short	(.L_15 - .L_14)
	.align		4
.L_14:
        /*0004*/ 	.word	index@(_ZN7cutlass13device_kernelINS_4gemm6kernel13GemmUniversalIN4cute5tupleIJiiiiEEENS1_10collective13CollectiveMmaINS1_34MainloopSm90TmaGmmaWarpSpecializedILi16ENS5_IJNS4_1CILi1EEESB_SB_EEENS1_32KernelTmaWarpSpecializedPingpongEEENS5_IJNSA_ILi64EEENSA_ILi48EEENSA_ILi128EEEEEEaNS5_IJlSB_lEEEaSJ_NS4_8TiledMMAINS4_8MMA_AtomIJNS4_4SM904GMMA26MMA_64x16x32_S32S8S8_SS_TNEEEENS4_6LayoutISC_NS5_IJNSA_ILi0EEESR_SR_EEEEENS5_IJNS4_10UnderscoreESU_SU_EEEEENS4_13SM90_TMA_LOADENS4_14ComposedLayoutINS4_7SwizzleILi3ELi4ELi3EEENS4_18smem_ptr_flag_bitsILi8EEENSQ_INS5_IJNSA_ILi8EEESH_EEENS5_IJSH_SB_EEEEEEEvNS4_8identityESX_S17_vS18_EENS_8epilogue10collective6detail29Sm90TmaWarpSpecializedAdapterINS1B_15DefaultEpilogueIaSJ_SJ_NS1A_6thread17LinearCombinationIaLi1EiiLNS1F_9ScaleType4KindE0ELNS_15FloatRoundStyleE2EaEENS1_15EpilogueDefaultEEEEEvvEEEEvNT_6ParamsE)
        /*0008*/ 	.word	0x000000a8


	//----- nvinfo : EIATTR_FRAME_SIZE
	.align		4
.L_15:
        /*000c*/ 	.byte	0x04, 0x11
        /*000e*/ 	.short	(.L_17 - .L_16)
	.align		4
.L_16:
        /*0010*/ 	.word	index@(_ZN7cutlass13device_kernelINS_4gemm6kernel13GemmUniversalIN4cute5tupleIJiiiiEEENS1_10collective13CollectiveMmaINS1_34MainloopSm90TmaGmmaWarpSpecializedILi16ENS5_IJNS4_1CILi1EEESB_SB_EEENS1_32KernelTmaWarpSpecializedPingpongEEENS5_IJNSA_ILi64EEENSA_ILi48EEENSA_ILi128EEEEEEaNS5_IJlSB_lEEEaSJ_NS4_8TiledMMAINS4_8MMA_AtomIJNS4_4SM904GMMA26MMA_64x16x32_S32S8S8_SS_TNEEEENS4_6LayoutISC_NS5_IJNSA_ILi0EEESR_SR_EEEEENS5_IJNS4_10UnderscoreESU_SU_EEEEENS4_13SM90_TMA_LOADENS4_14ComposedLayoutINS4_7SwizzleILi3ELi4ELi3EEENS4_18smem_ptr_flag_bitsILi8EEENSQ_INS5_IJNSA_ILi8EEESH_EEENS5_IJSH_SB_EEEEEEEvNS4_8identityESX_S17_vS18_EENS_8epilogue10collective6detail29Sm90TmaWarpSpecializedAdapterINS1B_15DefaultEpilogueIaSJ_SJ_NS1A_6thread17LinearCombinationIaLi1EiiLNS1F_9ScaleType4KindE0ELNS_15FloatRoundStyleE2EaEENS1_15EpilogueDefaultEEEEEvvEEEEvNT_6ParamsE)
        /*0014*/ 	.word	0x00000000


	//----- nvinfo : EIATTR_MIN_STACK_SIZE
	.align		4
.L_17:
        /*0018*/ 	.byte	0x04, 0x12
        /*001a*/ 	.short	(.L_19 - .L_18)
	.align		4
.L_18:
        /*001c*/ 	.word	index@(_ZN7cutlass13device_kernelINS_4gemm6kernel13GemmUniversalIN4cute5tupleIJiiiiEEENS1_10collective13CollectiveMmaINS1_34MainloopSm90TmaGmmaWarpSpecializedILi16ENS5_IJNS4_1CILi1EEESB_SB_EEENS1_32KernelTmaWarpSpecializedPingpongEEENS5_IJNSA_ILi64EEENSA_ILi48EEENSA_ILi128EEEEEEaNS5_IJlSB_lEEEaSJ_NS4_8TiledMMAINS4_8MMA_AtomIJNS4_4SM904GMMA26MMA_64x16x32_S32S8S8_SS_TNEEEENS4_6LayoutISC_NS5_IJNSA_ILi0EEESR_SR_EEEEENS5_IJNS4_10UnderscoreESU_SU_EEEEENS4_13SM90_TMA_LOADENS4_14ComposedLayoutINS4_7SwizzleILi3ELi4ELi3EEENS4_18smem_ptr_flag_bitsILi8EEENSQ_INS5_IJNSA_ILi8EEESH_EEENS5_IJSH_SB_EEEEEEEvNS4_8identityESX_S17_vS18_EENS_8epilogue10collective6detail29Sm90TmaWarpSpecializedAdapterINS1B_15DefaultEpilogueIaSJ_SJ_NS1A_6thread17LinearCombinationIaLi1EiiLNS1F_9ScaleType4KindE0ELNS_15FloatRoundStyleE2EaEENS1_15EpilogueDefaultEEEEEvvEEEEvNT_6ParamsE)
        /*0020*/ 	.word	0x00000000
.L_19:


//--------------------- .nv.compat                --------------------------
	.section	.nv.compat,"",@"SHT_CUDA_COMPAT_INFO"
	.align	4
        /*0000*/ 	.byte	0x02, 0x09, 0x01, 0x00, 0x02, 0x02, 0x04, 0x00, 0x02, 0x05, 0x05, 0x00, 0x03, 0x07, 0x01, 0x01
        /*0010*/ 	.byte	0x02, 0x03, 0x01, 0x00, 0x02, 0x06, 0x01, 0x00, 0x04, 0x0b, 0x08, 0x00, 0x00, 0x00, 0x00, 0x00
        /*0020*/ 	.byte	0x00, 0x00, 0x00, 0x00


//--------------------- .nv.info._ZN7cutlass13device_kernelINS_4gemm6kernel13GemmUniversalIN4cute5tupleIJiiiiEEENS1_10collective13CollectiveMmaINS1_34MainloopSm90TmaGmmaWarpSpecializedILi16ENS5_IJNS4_1CILi1EEESB_SB_EEENS1_32KernelTmaWarpSpecializedPingpongEEENS5_IJNSA_ILi64EEENSA_ILi48EEENSA_ILi128EEEEEEaNS5_IJlSB_lEEEaSJ_NS4_8TiledMMAINS4_8MMA_AtomIJNS4_4SM904GMMA26MMA_64x16x32_S32S8S8_SS_TNEEEENS4_6LayoutISC_NS5_IJNSA_ILi0EEESR_SR_EEEEENS5_IJNS4_10UnderscoreESU_SU_EEEEENS4_13SM90_TMA_LOADENS4_14ComposedLayoutINS4_7SwizzleILi3ELi4ELi3EEENS4_18smem_ptr_flag_bitsILi8EEENSQ_INS5_IJNSA_ILi8EEESH_EEENS5_IJSH_SB_EEEEEEEvNS4_8identityESX_S17_vS18_EENS_8epilogue10collective6detail29Sm90TmaWarpSpecializedAdapterINS1B_15DefaultEpilogueIaSJ_SJ_NS1A_6thread17LinearCombinationIaLi1EiiLNS1F_9ScaleType4KindE0ELNS_15FloatRoundStyleE2EaEENS1_15EpilogueDefaultEEEEEvvEEEEvNT_6ParamsE --------------------------
	.section	.nv.info._ZN7cutlass13device_kernelINS_4gemm6kernel13GemmUniversalIN4cute5tupleIJiiiiEEENS1_10collective13CollectiveMmaINS1_34MainloopSm90TmaGmmaWarpSpecializedILi16ENS5_IJNS4_1CILi1EEESB_SB_EEENS1_32KernelTmaWarpSpecializedPingpongEEENS5_IJNSA_ILi64EEENSA_ILi48EEENSA_ILi128EEEEEEaNS5_IJlSB_lEEEaSJ_NS4_8TiledMMAINS4_8MMA_AtomIJNS4_4SM904GMMA26MMA_64x16x32_S32S8S8_SS_TNEEEENS4_6LayoutISC_NS5_IJNSA_ILi0EEESR_SR_EEEEENS5_IJNS4_10UnderscoreESU_SU_EEEEENS4_13SM90_TMA_LOADENS4_14ComposedLayoutINS4_7SwizzleILi3ELi4ELi3EEENS4_18smem_ptr_flag_bitsILi8EEENSQ_INS5_IJNSA_ILi8EEESH_EEENS5_IJSH_SB_EEEEEEEvNS4_8identityESX_S17_vS18_EENS_8epilogue10collective6detail29Sm90TmaWarpSpecializedAdapterINS1B_15DefaultEpilogueIaSJ_SJ_NS1A_6thread17LinearCombinationIaLi1EiiLNS1F_9ScaleType4KindE0ELNS_15FloatRoundStyleE2EaEENS1_15EpilogueDefaultEEEEEvvEEEEvNT_6ParamsE,"",@"SHT_CUDA_INFO"
	.sectionflags	@""
	.align	4


	//----- nvinfo : EIATTR_CUDA_API_VERSION
	.align		4
        /*0000*/ 	.byte	0x04, 0x37
        /*0002*/ 	.short	(.L_21 - .L_20)
.L_20:
        /*0004*/ 	.word	0x00000082


	//----- nvinfo : EIATTR_KPARAM_INFO
	.align		4
.L_21:
        /*0008*/ 	.byte	0x04, 0x17
        /*000a*/ 	.short	(.L_23 - .L_22)
.L_22:
        /*000c*/ 	.word	0x00000000
        /*0010*/ 	.short	0x0000
        /*0012*/ 	.short	0x0070
        /*0014*/ 	.byte	0x00, 0xf0, 0x01, 0x10


	//----- nvinfo : EIATTR_SPARSE_MMA_MASK
	.align		4
.L_23:
        /*0018*/ 	.byte	0x03, 0x50
        /*001a*/ 	.short	0x0000


	//----- nvinfo : EIATTR_MAXREG_COUNT
	.align		4
        /*001c*/ 	.byte	0x03, 0x1b
        /*001e*/ 	.short	0x00a8


	//----- nvinfo : EIATTR_NUM_BARRIERS
	.align		4
        /*0020*/ 	.byte	0x02, 0x4c
        /*0022*/ 	.byte	0x01
	.zero		1


	//----- nvinfo : EIATTR_EXTERNS
	.align		4
        /*0024*/ 	.byte	0x04, 0x0f
        /*0026*/ 	.short	(.L_25 - .L_24)


	//   ....[0]....
	.align		4
.L_24:
        /*0028*/ 	.word	index@(__assertfail)


	//----- nvinfo : EIATTR_MERCURY_ISA_VERSION
	.align		4
.L_25:
        /*002c*/ 	.byte	0x03, 0x5f
        /*002e*/ 	.short	0x0101


	//----- nvinfo : EIATTR_INT_WARP_WIDE_INSTR_OFFSETS
	.align		4
        /*0030*/ 	.byte	0x04, 0x31
        /*0032*/ 	.short	(.L_27 - .L_26)


	//   ....[0]....
.L_26:
        /*0034*/ 	.word	0x00000620


	//   ....[1]....
        /*0038*/ 	.word	0x00000640


	//   ....[2]....
        /*003c*/ 	.word	0x000006c0


	//   ....[3]....
        /*0040*/ 	.word	0x000006d0


	//   ....[4]....
        /*0044*/ 	.word	0x000006e0


	//   ....[5]....
        /*0048*/ 	.word	0x00000700


	//   ....[6]....
        /*004c*/ 	.word	0x00000760


	//   ....[7]....
        /*0050*/ 	.word	0x00000780


	//----- nvinfo : EIATTR_COOP_GROUP_MASK_REGIDS
	.align		4
.L_27:
        /*0054*/ 	.byte	0x04, 0x29
        /*0056*/ 	.short	(.L_29 - .L_28)


	//   ....[0]....
.L_28:
        /*0058*/ 	.word	0xffffffff


	//   ....[1]....
        /*005c*/ 	.word	0xffffffff


	//   ....[2]....
        /*0060*/ 	.word	0xffffffff


	//   ....[3]....
        /*0064*/ 	.word	0xffffffff


	//   ....[4]....
        /*0068*/ 	.word	0xffffffff


	//   ....[5]....
        /*006c*/ 	.word	0xffffffff


	//----- nvinfo : EIATTR_COOP_GROUP_INSTR_OFFSETS
	.align		4
.L_29:
        /*0070*/ 	.byte	0x04, 0x28
        /*0072*/ 	.short	(.L_31 - .L_30)


	//   ....[0]....
.L_30:
        /*0074*/ 	.word	0x00000050


	//   ....[1]....
        /*0078*/ 	.word	0x00000080


	//   ....[2]....
        /*007c*/ 	.word	0x00000180


	//   ....[3]....
        /*0080*/ 	.word	0x00000540


	//   ....[4]....
        /*0084*/ 	.word	0x00000580


	//   ....[5]....
        /*0088*/ 	.word	0x000005c0


	//----- nvinfo : EIATTR_REG_RECONFIG
	.align		4
.L_31:
        /*008c*/ 	.byte	0x01, 0x54
	.zero		2


	//----- nvinfo : EIATTR_SYSCALL_OFFSETS
	.align		4
        /*0090*/ 	.byte	0x04, 0x46
        /*0092*/ 	.short	(.L_33 - .L_32)


	//   ....[0]....
.L_32:
        /*0094*/ 	.word	0x000018c0


	//----- nvinfo : EIATTR_MBARRIER_INSTR_OFFSETS
	.align		4
.L_33:
        /*0098*/ 	.byte	0x04, 0x39
        /*009a*/ 	.short	(.L_35 - .L_34)


	//   ....[0]....
.L_34:
        /*009c*/ 	.word	0x00000320
        /*00a0*/ 	.word	0x000000ff
        /*00a4*/ 	.word	0x00000000
        /*00a8*/ 	.short	0x0100
        /*00aa*/ 	.byte	0x09
	.zero		1


	//   ....[1]....
        /*00ac*/ 	.word	0x00000330
        /*00b0*/ 	.word	0x000000ff
        /*00b4*/ 	.word	0x00000080
        /*00b8*/ 	.short	0x0100
        /*00ba*/ 	.byte	0x09
	.zero		1


	//   ....[2]....
        /*00bc*/ 	.word	0x00000340
        /*00c0*/ 	.word	0x000000ff
        /*00c4*/ 	.word	0x00000008
        /*00c8*/ 	.short	0x0100
        /*00ca*/ 	.byte	0x09
	.zero		1


	//   ....[3]....
        /*00cc*/ 	.word	0x00000350
        /*00d0*/ 	.word	0x000000ff
        /*00d4*/ 	.word	0x00000088
        /*00d8*/ 	.short	0x0100
        /*00da*/ 	.byte	0x09
	.zero		1


	//   ....[4]....
        /*00dc*/ 	.word	0x00000360
        /*00e0*/ 	.word	0x000000ff
        /*00e4*/ 	.word	0x00000010
        /*00e8*/ 	.short	0x0100
        /*00ea*/ 	.byte	0x09
	.zero		1


	//   ....[5]....
        /*00ec*/ 	.word	0x00000370
        /*00f0*/ 	.word	0x000000ff
        /*00f4*/ 	.word	0x00000090
        /*00f8*/ 	.short	0x0100
        /*00fa*/ 	.byte	0x09
	.zero		1


	//   ....[6]....
        /*00fc*/ 	.word	0x00000380
        /*0100*/ 	.word	0x000000ff
        /*0104*/ 	.word	0x00000018
        /*0108*/ 	.short	0x0100
        /*010a*/ 	.byte	0x09
	.zero		1


	//   ....[7]....
        /*010c*/ 	.word	0x00000390
        /*0110*/ 	.word	0x000000ff
        /*0114*/ 	.word	0x00000098
        /*0118*/ 	.short	0x0100
        /*011a*/ 	.byte	0x09
	.zero		1


	//   ....[8]....
        /*011c*/ 	.word	0x000003a0
        /*0120*/ 	.word	0x000000ff
        /*0124*/ 	.word	0x00000020
        /*0128*/ 	.short	0x0100
        /*012a*/ 	.byte	0x09
	.zero		1


	//   ....[9]....
        /*012c*/ 	.word	0x000003b0
        /*0130*/ 	.word	0x000000ff
        /*0134*/ 	.word	0x000000a0
        /*0138*/ 	.short	0x0100
        /*013a*/ 	.byte	0x09
	.zero		1


	//   ....[10]....
        /*013c*/ 	.word	0x000003c0
        /*0140*/ 	.word	0x000000ff
        /*0144*/ 	.word	0x00000028
        /*0148*/ 	.short	0x0100
        /*014a*/ 	.byte	0x09
	.zero		1


	//   ....[11]....
        /*014c*/ 	.word	0x000003d0
        /*0150*/ 	.word	0x000000ff
        /*0154*/ 	.word	0x000000a8
        /*0158*/ 	.short	0x0100
        /*015a*/ 	.byte	0x09
	.zero		1


	//   ....[12]....
        /*015c*/ 	.word	0x000003e0
        /*0160*/ 	.word	0x000000ff
        /*0164*/ 	.word	0x00000030
        /*0168*/ 	.short	0x0100
        /*016a*/ 	.byte	0x09
	.zero		1


	//   ....[13]....
        /*016c*/ 	.word	0x000003f0
        /*0170*/ 	.word	0x000000ff
        /*0174*/ 	.word	0x000000b0
        /*0178*/ 	.short	0x0100
        /*017a*/ 	.byte	0x09
	.zero		1


	//   ....[14]....
        /*017c*/ 	.word	0x00000400
        /*0180*/ 	.word	0x000000ff
        /*0184*/ 	.word	0x00000038
        /*0188*/ 	.short	0x0100
        /*018a*/ 	.byte	0x09
	.zero		1


	//   ....[15]....
        /*018c*/ 	.word	0x00000410
        /*0190*/ 	.word	0x000000ff
        /*0194*/ 	.word	0x000000b8
        /*0198*/ 	.short	0x0100
        /*019a*/ 	.byte	0x09
	.zero		1


	//   ....[16]....
        /*019c*/ 	.word	0x00000420
        /*01a0*/ 	.word	0x000000ff
        /*01a4*/ 	.word	0x00000040
        /*01a8*/ 	.short	0x0100
        /*01aa*/ 	.byte	0x09
	.zero		1


	//   ....[17]....
        /*01ac*/ 	.word	0x00000430
        /*01b0*/ 	.word	0x000000ff
        /*01b4*/ 	.word	0x000000c0
        /*01b8*/ 	.short	0x0100
        /*01ba*/ 	.byte	0x09
	.zero		1


	//   ....[18]....
        /*01bc*/ 	.word	0x00000440
        /*01c0*/ 	.word	0x000000ff
        /*01c4*/ 	.word	0x00000048
        /*01c8*/ 	.short	0x0100
        /*01ca*/ 	.byte	0x09
	.zero		1


	//   ....[19]....
        /*01cc*/ 	.word	0x00000450
        /*01d0*/ 	.word	0x000000ff
        /*01d4*/ 	.word	0x000000c8
        /*01d8*/ 	.short	0x0100
        /*01da*/ 	.byte	0x09
	.zero		1


	//   ....[20]....
        /*01dc*/ 	.word	0x00000460
        /*01e0*/ 	.word	0x000000ff
        /*01e4*/ 	.word	0x00000050
        /*01e8*/ 	.short	0x0100
        /*01ea*/ 	.byte	0x09
	.zero		1


	//   ....[21]....
        /*01ec*/ 	.word	0x00000470
        /*01f0*/ 	.word	0x000000ff
        /*01f4*/ 	.word	0x000000d0
        /*01f8*/ 	.short	0x0100
        /*01fa*/ 	.byte	0x09
	.zero		1


	//   ....[22]....
        /*01fc*/ 	.word	0x00000480
        /*0200*/ 	.word	0x000000ff
        /*0204*/ 	.word	0x00000058
        /*0208*/ 	.short	0x0100
        /*020a*/ 	.byte	0x09
	.zero		1


	//   ....[23]....
        /*020c*/ 	.word	0x00000490
        /*0210*/ 	.word	0x000000ff
        /*0214*/ 	.word	0x000000d8
        /*0218*/ 	.short	0x0100
        /*021a*/ 	.byte	0x09
	.zero		1


	//   ....[24]....
        /*021c*/ 	.word	0x000004a0
        /*0220*/ 	.word	0x000000ff
        /*0224*/ 	.word	0x00000060
        /*0228*/ 	.short	0x0100
        /*022a*/ 	.byte	0x09
	.zero		1


	//   ....[25]....
        /*022c*/ 	.word	0x000004b0
        /*0230*/ 	.word	0x000000ff
        /*0234*/ 	.word	0x000000e0
        /*0238*/ 	.short	0x0100
        /*023a*/ 	.byte	0x09
	.zero		1


	//   ....[26]....
        /*023c*/ 	.word	0x000004c0
        /*0240*/ 	.word	0x000000ff
        /*0244*/ 	.word	0x00000068
        /*0248*/ 	.short	0x0100
        /*024a*/ 	.byte	0x09
	.zero		1


	//   ....[27]....
        /*024c*/ 	.word	0x000004d0
        /*0250*/ 	.word	0x000000ff
        /*0254*/ 	.word	0x000000e8
        /*0258*/ 	.short	0x0100
        /*025a*/ 	.byte	0x09
	.zero		1


	//   ....[28]....
        /*025c*/ 	.word	0x000004e0
        /*0260*/ 	.word	0x000000ff
        /*0264*/ 	.word	0x00000070
        /*0268*/ 	.short	0x0100
        /*026a*/ 	.byte	0x09
	.zero		1


	//   ....[29]....
        /*026c*/ 	.word	0x000004f0
        /*0270*/ 	.word	0x000000ff
        /*0274*/ 	.word	0x000000f0
        /*0278*/ 	.short	0x0100
        /*027a*/ 	.byte	0x09
	.zero		1


	//   ....[30]....
        /*027c*/ 	.word	0x00000500
        /*0280*/ 	.word	0x000000ff
        /*0284*/ 	.word	0x00000078
        /*0288*/ 	.short	0x0100
        /*028a*/ 	.byte	0x09
	.zero		1


	//   ....[31]....
        /*028c*/ 	.word	0x00000510
        /*0290*/ 	.word	0x000000ff
        /*0294*/ 	.word	0x000000f8
        /*0298*/ 	.short	0x0100
        /*029a*/ 	.byte	0x09
	.zero		1


	//   ....[32]....
        /*029c*/ 	.word	0x000007a0
        /*02a0*/ 	.word	0x000000ff
        /*02a4*/ 	.word	0x00000130
        /*02a8*/ 	.short	0x0100
        /*02aa*/ 	.byte	0x09
	.zero		1


	//   ....[33]....
        /*02ac*/ 	.word	0x000007b0
        /*02b0*/ 	.word	0x000000ff
        /*02b4*/ 	.word	0x00000138
        /*02b8*/ 	.short	0x0100
        /*02ba*/ 	.byte	0x09
	.zero		1


	//   ....[34]....
        /*02bc*/ 	.word	0x000007f0
        /*02c0*/ 	.word	0x000000ff
        /*02c4*/ 	.word	0x00000110
        /*02c8*/ 	.short	0x0100
        /*02ca*/ 	.byte	0x0a
	.zero		1


	//   ....[35]....
        /*02cc*/ 	.word	0x00000810
        /*02d0*/ 	.word	0x000000ff
        /*02d4*/ 	.word	0x00000118
        /*02d8*/ 	.short	0x0100
        /*02da*/ 	.byte	0x0a
	.zero		1


	//   ....[36]....
        /*02dc*/ 	.word	0x00000820
        /*02e0*/ 	.word	0x000000ff
        /*02e4*/ 	.word	0x00000120
        /*02e8*/ 	.short	0x0100
        /*02ea*/ 	.byte	0x0a
	.zero		1


	//   ....[37]....
        /*02ec*/ 	.word	0x00000830
        /*02f0*/ 	.word	0x000000ff
        /*02f4*/ 	.word	0x00000128
        /*02f8*/ 	.short	0x0100
        /*02fa*/ 	.byte	0x0a
	.zero		1


	//   ....[38]....
        /*02fc*/ 	.word	0x000017a0
        /*0300*/ 	.word	0x00000033
        /*0304*/ 	.word	0x00000000
        /*0308*/ 	.short	0x010a
        /*030a*/ 	.byte	0x2b
	.zero		1


	//   ....[39]....
        /*030c*/ 	.word	0x00001960
        /*0310*/ 	.word	0x00000003
        /*0314*/ 	.word	0x00000000
        /*0318*/ 	.short	0x010a
        /*031a*/ 	.byte	0x3f
	.zero		1


	//   ....[40]....
        /*031c*/ 	.word	0x000019a0
        /*0320*/ 	.word	0x00000003
        /*0324*/ 	.word	0x00000000
        /*0328*/ 	.short	0x010a
        /*032a*/ 	.byte	0x3f
	.zero		1


	//   ....[41]....
        /*032c*/ 	.word	0x00001fa0
        /*0330*/ 	.word	0x000000ff
        /*0334*/ 	.word	0x00000000
        /*0338*/ 	.short	0x010a
        /*033a*/ 	.byte	0x04
	.zero		1


	//   ....[42]....
        /*033c*/ 	.word	0x00001fe0
        /*0340*/ 	.word	0x000000ff
        /*0344*/ 	.word	0x00000000
        /*0348*/ 	.short	0x010a
        /*034a*/ 	.byte	0x04
	.zero		1


	//   ....[43]....
        /*034c*/ 	.word	0x00002550
        /*0350*/ 	.word	0x000000ff
        /*0354*/ 	.word	0x00000000
        /*0358*/ 	.short	0x0101
        /*035a*/ 	.byte	0x04
	.zero		1


	//   ....[44]....
        /*035c*/ 	.word	0x00002640
        /*0360*/ 	.word	0x00000034
        /*0364*/ 	.word	0x00000000
        /*0368*/ 	.short	0x0101
        /*036a*/ 	.byte	0x2c
	.zero		1


	//   ....[45]....
        /*036c*/ 	.word	0x00002700
        /*0370*/ 	.word	0x000000ff
        /*0374*/ 	.word	0x00000000
        /*0378*/ 	.short	0x0101
        /*037a*/ 	.byte	0x04
	.zero		1


	//   ....[46]....
        /*037c*/ 	.word	0x000027b0
        /*0380*/ 	.word	0x00000033
        /*0384*/ 	.word	0x00000010
        /*0388*/ 	.short	0x010a
        /*038a*/ 	.byte	0x2b
	.zero		1


	//   ....[47]....
        /*038c*/ 	.word	0x00003f50
        /*0390*/ 	.word	0x00000036
        /*0394*/ 	.word	0x00000000
        /*0398*/ 	.short	0x0101
        /*039a*/ 	.byte	0x2c
	.zero		1


	//   ....[48]....
        /*039c*/ 	.word	0x00004930
        /*03a0*/ 	.word	0x0000000a
        /*03a4*/ 	.word	0x00000080
        /*03a8*/ 	.short	0x010a
        /*03aa*/ 	.byte	0x3f
	.zero		1


	//   ....[49]....
        /*03ac*/ 	.word	0x00004cd0
        /*03b0*/ 	.word	0x00000003
        /*03b4*/ 	.word	0x00000138
        /*03b8*/ 	.short	0x0101
        /*03ba*/ 	.byte	0x3f
	.zero		1


	//   ....[50]....
        /*03bc*/ 	.word	0x00005460
        /*03c0*/ 	.word	0x00000007
        /*03c4*/ 	.word	0x00000000
        /*03c8*/ 	.short	0x010a
        /*03ca*/ 	.byte	0x3f
	.zero		1


	//   ....[51]....
        /*03cc*/ 	.word	0x000054e0
        /*03d0*/ 	.word	0x00000009
        /*03d4*/ 	.word	0x00000000
        /*03d8*/ 	.short	0x010a
        /*03da*/ 	.byte	0x3f
	.zero		1


	//   ....[52]....
        /*03dc*/ 	.word	0x00005570
        /*03e0*/ 	.word	0x00000006
        /*03e4*/ 	.word	0x00000000
        /*03e8*/ 	.short	0x010a
        /*03ea*/ 	.byte	0x3f
	.zero		1


	//   ....[53]....
        /*03ec*/ 	.word	0x00005600
        /*03f0*/ 	.word	0x00000009
        /*03f4*/ 	.word	0x00000000
        /*03f8*/ 	.short	0x010a
        /*03fa*/ 	.byte	0x3f
	.zero		1


	//   ....[54]....
        /*03fc*/ 	.word	0x00005690
        /*0400*/ 	.word	0x00000006
        /*0404*/ 	.word	0x00000000
        /*0408*/ 	.short	0x010a
        /*040a*/ 	.byte	0x3f
	.zero		1


	//   ....[55]....
        /*040c*/ 	.word	0x00005720
        /*0410*/ 	.word	0x00000009
        /*0414*/ 	.word	0x00000000
        /*0418*/ 	.short	0x010a
        /*041a*/ 	.byte	0x3f
	.zero		1


	//   ....[56]....
        /*041c*/ 	.word	0x000057b0
        /*0420*/ 	.word	0x00000006
        /*0424*/ 	.word	0x00000000
        /*0428*/ 	.short	0x010a
        /*042a*/ 	.byte	0x3f
	.zero		1


	//   ....[57]....
        /*042c*/ 	.word	0x00005840
        /*0430*/ 	.word	0x00000009
        /*0434*/ 	.word	0x00000000
        /*0438*/ 	.short	0x010a
        /*043a*/ 	.byte	0x3f
	.zero		1


	//   ....[58]....
        /*043c*/ 	.word	0x000058d0
        /*0440*/ 	.word	0x00000006
        /*0444*/ 	.word	0x00000000
        /*0448*/ 	.short	0x010a
        /*044a*/ 	.byte	0x3f
	.zero		1


	//   ....[59]....
        /*044c*/ 	.word	0x00005960
        /*0450*/ 	.word	0x00000009
        /*0454*/ 	.word	0x00000000
        /*0458*/ 	.short	0x010a
        /*045a*/ 	.byte	0x3f
	.zero		1


	//   ....[60]....
        /*045c*/ 	.word	0x000059f0
        /*0460*/ 	.word	0x00000006
        /*0464*/ 	.word	0x00000000
        /*0468*/ 	.short	0x010a
        /*046a*/ 	.byte	0x3f
	.zero		1


	//   ....[61]....
        /*046c*/ 	.word	0x00005a80
        /*0470*/ 	.word	0x00000009
        /*0474*/ 	.word	0x00000000
        /*0478*/ 	.short	0x010a
        /*047a*/ 	.byte	0x3f
	.zero		1


	//   ....[62]....
        /*047c*/ 	.word	0x00005b10
        /*0480*/ 	.word	0x00000006
        /*0484*/ 	.word	0x00000000
        /*0488*/ 	.short	0x010a
        /*048a*/ 	.byte	0x3f
	.zero		1


	//   ....[63]....
        /*048c*/ 	.word	0x00005ba0
        /*0490*/ 	.word	0x00000009
        /*0494*/ 	.word	0x00000000
        /*0498*/ 	.short	0x010a
        /*049a*/ 	.byte	0x3f
	.zero		1


	//   ....[64]....
        /*049c*/ 	.word	0x00005c30
        /*04a0*/ 	.word	0x00000006
        /*04a4*/ 	.word	0x00000000
        /*04a8*/ 	.short	0x010a
        /*04aa*/ 	.byte	0x3f
	.zero		1


	//   ....[65]....
        /*04ac*/ 	.word	0x00005cc0
        /*04b0*/ 	.word	0x00000003
        /*04b4*/ 	.word	0x00000000
        /*04b8*/ 	.short	0x010a
        /*04ba*/ 	.byte	0x3f
	.zero		1


	//   ....[66]....
        /*04bc*/ 	.word	0x00005d20
        /*04c0*/ 	.word	0x00000035
        /*04c4*/ 	.word	0x00000000
        /*04c8*/ 	.short	0x010a
        /*04ca*/ 	.byte	0x3f
	.zero		1


	//   ....[67]....
        /*04cc*/ 	.word	0x00005d70
        /*04d0*/ 	.word	0x00000003
        /*04d4*/ 	.word	0x00000000
        /*04d8*/ 	.short	0x010a
        /*04da*/ 	.byte	0x3f
	.zero		1


	//   ....[68]....
        /*04dc*/ 	.word	0x00005dd0
        /*04e0*/ 	.word	0x00000004
        /*04e4*/ 	.word	0x00000000
        /*04e8*/ 	.short	0x010a
        /*04ea*/ 	.byte	0x3f
	.zero		1


	//   ....[69]....
        /*04ec*/ 	.word	0x00005e20
        /*04f0*/ 	.word	0x00000035
        /*04f4*/ 	.word	0x00000010
        /*04f8*/ 	.short	0x010a
        /*04fa*/ 	.byte	0x3f
	.zero		1


	//   ....[70]....
        /*04fc*/ 	.word	0x00005ef0
        /*0500*/ 	.word	0x0000000a
        /*0504*/ 	.word	0x00000080
        /*0508*/ 	.short	0x010a
        /*050a*/ 	.byte	0x3f
	.zero		1


	//   ....[71]....
        /*050c*/ 	.word	0x00005fc0
        /*0510*/ 	.word	0x00000007
        /*0514*/ 	.word	0x00000000
        /*0518*/ 	.short	0x010a
        /*051a*/ 	.byte	0x3f
	.zero		1


	//   ....[72]....
        /*051c*/ 	.word	0x00006010
        /*0520*/ 	.word	0x00000009
        /*0524*/ 	.word	0x00000000
        /*0528*/ 	.short	0x010a
        /*052a*/ 	.byte	0x3f
	.zero		1


	//   ....[73]....
        /*052c*/ 	.word	0x00006060
        /*0530*/ 	.word	0x00000006
        /*0534*/ 	.word	0x00000000
        /*0538*/ 	.short	0x010a
        /*053a*/ 	.byte	0x3f
	.zero		1


	//   ....[74]....
        /*053c*/ 	.word	0x000060b0
        /*0540*/ 	.word	0x00000009
        /*0544*/ 	.word	0x00000000
        /*0548*/ 	.short	0x010a
        /*054a*/ 	.byte	0x3f
	.zero		1


	//   ....[75]....
        /*054c*/ 	.word	0x00006100
        /*0550*/ 	.word	0x00000006
        /*0554*/ 	.word	0x00000000
        /*0558*/ 	.short	0x010a
        /*055a*/ 	.byte	0x3f
	.zero		1


	//   ....[76]....
        /*055c*/ 	.word	0x00006150
        /*0560*/ 	.word	0x00000009
        /*0564*/ 	.word	0x00000000
        /*0568*/ 	.short	0x010a
        /*056a*/ 	.byte	0x3f
	.zero		1


	//   ....[77]....
        /*056c*/ 	.word	0x000061a0
        /*0570*/ 	.word	0x00000006
        /*0574*/ 	.word	0x00000000
        /*0578*/ 	.short	0x010a
        /*057a*/ 	.byte	0x3f
	.zero		1


	//   ....[78]....
        /*057c*/ 	.word	0x000061f0
        /*0580*/ 	.word	0x00000009
        /*0584*/ 	.word	0x00000000
        /*0588*/ 	.short	0x010a
        /*058a*/ 	.byte	0x3f
	.zero		1


	//   ....[79]....
        /*058c*/ 	.word	0x00006240
        /*0590*/ 	.word	0x00000006
        /*0594*/ 	.word	0x00000000
        /*0598*/ 	.short	0x010a
        /*059a*/ 	.byte	0x3f
	.zero		1


	//   ....[80]....
        /*059c*/ 	.word	0x00006290
        /*05a0*/ 	.word	0x00000009
        /*05a4*/ 	.word	0x00000000
        /*05a8*/ 	.short	0x010a
        /*05aa*/ 	.byte	0x3f
	.zero		1


	//   ....[81]....
        /*05ac*/ 	.word	0x000062e0
        /*05b0*/ 	.word	0x00000006
        /*05b4*/ 	.word	0x00000000
        /*05b8*/ 	.short	0x010a
        /*05ba*/ 	.byte	0x3f
	.zero		1


	//   ....[82]....
        /*05bc*/ 	.word	0x00006330
        /*05c0*/ 	.word	0x00000009
        /*05c4*/ 	.word	0x00000000
        /*05c8*/ 	.short	0x010a
        /*05ca*/ 	.byte	0x3f
	.zero		1


	//   ....[83]....
        /*05cc*/ 	.word	0x00006380
        /*05d0*/ 	.word	0x00000006
        /*05d4*/ 	.word	0x00000000
        /*05d8*/ 	.short	0x010a
        /*05da*/ 	.byte	0x3f
	.zero		1


	//   ....[84]....
        /*05dc*/ 	.word	0x000063d0
        /*05e0*/ 	.word	0x00000009
        /*05e4*/ 	.word	0x00000000
        /*05e8*/ 	.short	0x010a
        /*05ea*/ 	.byte	0x3f
	.zero		1


	//   ....[85]....
        /*05ec*/ 	.word	0x00006420
        /*05f0*/ 	.word	0x00000006
        /*05f4*/ 	.word	0x00000000
        /*05f8*/ 	.short	0x010a
        /*05fa*/ 	.byte	0x3f
	.zero		1


	//----- nvinfo : EIATTR_NUM_MBARRIERS
	.align		4
.L_35:
        /*05fc*/ 	.byte	0x03, 0x38
        /*05fe*/ 	.short	0x0026


	//----- nvinfo : EIATTR_EXIT_INSTR_OFFSETS
	.align		4
        /*0600*/ 	.byte	0x04, 0x1c
        /*0602*/ 	.short	(.L_37 - .L_36)


	//   ....[0]....
.L_36:
        /*0604*/ 	.word	0x000013f0


	//   ....[1]....
        /*0608*/ 	.word	0x00001450


	//   ....[2]....
        /*060c*/ 	.word	0x00004660


	//   ....[3]....
        /*0610*/ 	.word	0x00004690


	//   ....[4]....
        /*0614*/ 	.word	0x00005d10


	//----- nvinfo : EIATTR_MAX_THREADS
	.align		4
.L_37:
        /*0618*/ 	.byte	0x04, 0x05
        /*061a*/ 	.short	(.L_39 - .L_38)
.L_38:
        /*061c*/ 	.word	0x00000180
        /*0620*/ 	.word	0x00000001
        /*0624*/ 	.word	0x00000001


	//----- nvinfo : EIATTR_CRS_STACK_SIZE
	.align		4
.L_39:
        /*0628*/ 	.byte	0x04, 0x1e
        /*062a*/ 	.short	(.L_41 - .L_40)
.L_40:
        /*062c*/ 	.word	0x00000000


	//----- nvinfo : EIATTR_CBANK_PARAM_SIZE
	.align		4
.L_41:
        /*0630*/ 	.byte	0x03, 0x19
        /*0632*/ 	.short	0x0470


	//----- nvinfo : EIATTR_PARAM_CBANK
	.align		4
        /*0634*/ 	.byte	0x04, 0x0a
        /*0636*/ 	.short	(.L_43 - .L_42)
	.align		4
.L_42:
        /*0638*/ 	.word	index@(.nv.constant0._ZN7cutlass13device_kernelINS_4gemm6kernel13GemmUniversalIN4cute5tupleIJiiiiEEENS1_10collective13CollectiveMmaINS1_34MainloopSm90TmaGmmaWarpSpecializedILi16ENS5_IJNS4_1CILi1EEESB_SB_EEENS1_32KernelTmaWarpSpecializedPingpongEEENS5_IJNSA_ILi64EEENSA_ILi48EEENSA_ILi128EEEEEEaNS5_IJlSB_lEEEaSJ_NS4_8TiledMMAINS4_8MMA_AtomIJNS4_4SM904GMMA26MMA_64x16x32_S32S8S8_SS_TNEEEENS4_6LayoutISC_NS5_IJNSA_ILi0EEESR_SR_EEEEENS5_IJNS4_10UnderscoreESU_SU_EEEEENS4_13SM90_TMA_LOADENS4_14ComposedLayoutINS4_7SwizzleILi3ELi4ELi3EEENS4_18smem_ptr_flag_bitsILi8EEENSQ_INS5_IJNSA_ILi8EEESH_EEENS5_IJSH_SB_EEEEEEEvNS4_8identityESX_S17_vS18_EENS_8epilogue10collective6detail29Sm90TmaWarpSpecializedAdapterINS1B_15DefaultEpilogueIaSJ_SJ_NS1A_6thread17LinearCombinationIaLi1EiiLNS1F_9ScaleType4KindE0ELNS_15FloatRoundStyleE2EaEENS1_15EpilogueDefaultEEEEEvvEEEEvNT_6ParamsE)
        /*063c*/ 	.short	0x0210
        /*063e*/ 	.short	0x0470


	//----- nvinfo : EIATTR_SW_WAR
	.align		4
.L_43:
        /*0640*/ 	.byte	0x04, 0x36
        /*0642*/ 	.short	(.L_45 - .L_44)
.L_44:
        /*0644*/ 	.word	0x00000008
.L_45:


//--------------------- .nv.callgraph             --------------------------
	.section	.nv.callgraph,"",@"SHT_CUDA_CALLGRAPH"
	.align	4
	.sectionentsize	8
	.align		4
        /*0000*/ 	.word	0x00000000
	.align		4
        /*0004*/ 	.word	0xffffffff
	.align		4
        /*0008*/ 	.word	index@(_ZN7cutlass13device_kernelINS_4gemm6kernel13GemmUniversalIN4cute5tupleIJiiiiEEENS1_10collective13CollectiveMmaINS1_34MainloopSm90TmaGmmaWarpSpecializedILi16ENS5_IJNS4_1CILi1EEESB_SB_EEENS1_32KernelTmaWarpSpecializedPingpongEEENS5_IJNSA_ILi64EEENSA_ILi48EEENSA_ILi128EEEEEEaNS5_IJlSB_lEEEaSJ_NS4_8TiledMMAINS4_8MMA_AtomIJNS4_4SM904GMMA26MMA_64x16x32_S32S8S8_SS_TNEEEENS4_6LayoutISC_NS5_IJNSA_ILi0EEESR_SR_EEEEENS5_IJNS4_10UnderscoreESU_SU_EEEEENS4_13SM90_TMA_LOADENS4_14ComposedLayoutINS4_7SwizzleILi3ELi4ELi3EEENS4_18smem_ptr_flag_bitsILi8EEENSQ_INS5_IJNSA_ILi8EEESH_EEENS5_IJSH_SB_EEEEEEEvNS4_8identityESX_S17_vS18_EENS_8epilogue10collective6detail29Sm90TmaWarpSpecializedAdapterINS1B_15DefaultEpilogueIaSJ_SJ_NS1A_6thread17LinearCombinationIaLi1EiiLNS1F_9ScaleType4KindE0ELNS_15FloatRoundStyleE2EaEENS1_15EpilogueDefaultEEEEEvvEEEEvNT_6ParamsE)
	.align		4
        /*000c*/ 	.word	index@(__assertfail)
	.align		4
        /*0010*/ 	.word	0x00000000
	.align		4
        /*0014*/ 	.word	0xfffffffe
	.align		4
        /*0018*/ 	.word	0x00000000
	.align		4
        /*001c*/ 	.word	0xfffffffd
	.align		4
        /*0020*/ 	.word	0x00000000
	.align		4
        /*0024*/ 	.word	0xfffffffc


//--------------------- .nv.constant4             --------------------------
	.section	.nv.constant4,"a",@progbits
	.align	8
	.align		8
.nv.constant4:
        /*0000*/ 	.dword	__assertfail
	.align		8
        /*0008*/ 	.dword	__unnamed_1
	.align		8
        /*0010*/ 	.dword	_ZN40_INTERNAL_d5f557cc_4_k_cu_5cfeb146_148614cuda3std3__45__cpo5beginE
	.align		8
        /*0018*/ 	.dword	_ZN40_INTERNAL_d5f557cc_4_k_cu_5cfeb146_148614cuda3std3__45__cpo3endE
	.align		8
        /*0020*/ 	.dword	_ZN40_INTERNAL_d5f557cc_4_k_cu_5cfeb146_148614cuda3std3__45__cpo6cbeginE
	.align		8
        /*0028*/ 	.dword	_ZN40_INTERNAL_d5f557cc_4_k_cu_5cfeb146_148614cuda3std3__45__cpo4cendE
	.align		8
        /*0030*/ 	.dword	_ZN40_INTERNAL_d5f557cc_4_k_cu_5cfeb146_148614cuda3std3__442_GLOBAL__N__d5f557cc_4_k_cu_5cfeb146_148616ignoreE
	.align		8
        /*0038*/ 	.dword	_ZN40_INTERNAL_d5f557cc_4_k_cu_5cfeb146_148614cuda3std3__419piecewise_constructE
	.align		8
        /*0040*/ 	.dword	_ZN40_INTERNAL_d5f557cc_4_k_cu_5cfeb146_148614cuda3std3__48in_placeE
	.align		8
        /*0048*/ 	.dword	_ZN40_INTERNAL_d5f557cc_4_k_cu_5cfeb146_148614cuda3std6ranges3__45__cpo4swapE
	.align		8
        /*0050*/ 	.dword	_ZN40_INTERNAL_d5f557cc_4_k_cu_5cfeb146_148614cuda3std6ranges3__45__cpo9iter_moveE
	.align		8
        /*0058*/ 	.dword	_ZN40_INTERNAL_d5f557cc_4_k_cu_5cfeb146_148614cute7productE
	.align		8
        /*0060*/ 	.dword	_ZN40_INTERNAL_d5f557cc_4_k_cu_5cfeb146_148614cute1_E
	.align		8
        /*0068*/ 	.dword	$str$22
	.align		8
        /*0070*/ 	.dword	$str$23


//--------------------- .text._ZN7cutlass13device_kernelINS_4gemm6kernel13GemmUniversalIN4cute5tupleIJiiiiEEENS1_10collective13CollectiveMmaINS1_34MainloopSm90TmaGmmaWarpSpecializedILi16ENS5_IJNS4_1CILi1EEESB_SB_EEENS1_32KernelTmaWarpSpecializedPingpongEEENS5_IJNSA_ILi64EEENSA_ILi48EEENSA_ILi128EEEEEEaNS5_IJlSB_lEEEaSJ_NS4_8TiledMMAINS4_8MMA_AtomIJNS4_4SM904GMMA26MMA_64x16x32_S32S8S8_SS_TNEEEENS4_6LayoutISC_NS5_IJNSA_ILi0EEESR_SR_EEEEENS5_IJNS4_10UnderscoreESU_SU_EEEEENS4_13SM90_TMA_LOADENS4_14ComposedLayoutINS4_7SwizzleILi3ELi4ELi3EEENS4_18smem_ptr_flag_bitsILi8EEENSQ_INS5_IJNSA_ILi8EEESH_EEENS5_IJSH_SB_EEEEEEEvNS4_8identityESX_S17_vS18_EENS_8epilogue10collective6detail29Sm90TmaWarpSpecializedAdapterINS1B_15DefaultEpilogueIaSJ_SJ_NS1A_6thread17LinearCombinationIaLi1EiiLNS1F_9ScaleType4KindE0ELNS_15FloatRoundStyleE2EaEENS1_15EpilogueDefaultEEEEEvvEEEEvNT_6ParamsE --------------------------
	.section	.text._ZN7cutlass13device_kernelINS_4gemm6kernel13GemmUniversalIN4cute5tupleIJiiiiEEENS1_10collective13CollectiveMmaINS1_34MainloopSm90TmaGmmaWarpSpecializedILi16ENS5_IJNS4_1CILi1EEESB_SB_EEENS1_32KernelTmaWarpSpecializedPingpongEEENS5_IJNSA_ILi64EEENSA_ILi48EEENSA_ILi128EEEEEEaNS5_IJlSB_lEEEaSJ_NS4_8TiledMMAINS4_8MMA_AtomIJNS4_4SM904GMMA26MMA_64x16x32_S32S8S8_SS_TNEEEENS4_6LayoutISC_NS5_IJNSA_ILi0EEESR_SR_EEEEENS5_IJNS4_10UnderscoreESU_SU_EEEEENS4_13SM90_TMA_LOADENS4_14ComposedLayoutINS4_7SwizzleILi3ELi4ELi3EEENS4_18smem_ptr_flag_bitsILi8EEENSQ_INS5_IJNSA_ILi8EEESH_EEENS5_IJSH_SB_EEEEEEEvNS4_8identityESX_S17_vS18_EENS_8epilogue10collective6detail29Sm90TmaWarpSpecializedAdapterINS1B_15DefaultEpilogueIaSJ_SJ_NS1A_6thread17LinearCombinationIaLi1EiiLNS1F_9ScaleType4KindE0ELNS_15FloatRoundStyleE2EaEENS1_15EpilogueDefaultEEEEEvvEEEEvNT_6ParamsE,"ax",@progbits
	.align	128
.text._ZN7cutlass13device_kernelINS_4gemm6kernel13GemmUniversalIN4cute5tupleIJiiiiEEENS1_10collective13CollectiveMmaINS1_34MainloopSm90TmaGmmaWarpSpecializedILi16ENS5_IJNS4_1CILi1EEESB_SB_EEENS1_32KernelTmaWarpSpecializedPingpongEEENS5_IJNSA_ILi64EEENSA_ILi48EEENSA_ILi128EEEEEEaNS5_IJlSB_lEEEaSJ_NS4_8TiledMMAINS4_8MMA_AtomIJNS4_4SM904GMMA26MMA_64x16x32_S32S8S8_SS_TNEEEENS4_6LayoutISC_NS5_IJNSA_ILi0EEESR_SR_EEEEENS5_IJNS4_10UnderscoreESU_SU_EEEEENS4_13SM90_TMA_LOADENS4_14ComposedLayoutINS4_7SwizzleILi3ELi4ELi3EEENS4_18smem_ptr_flag_bitsILi8EEENSQ_INS5_IJNSA_ILi8EEESH_EEENS5_IJSH_SB_EEEEEEEvNS4_8identityESX_S17_vS18_EENS_8epilogue10collective6detail29Sm90TmaWarpSpecializedAdapterINS1B_15DefaultEpilogueIaSJ_SJ_NS1A_6thread17LinearCombinationIaLi1EiiLNS1F_9ScaleType4KindE0ELNS_15FloatRoundStyleE2EaEENS1_15EpilogueDefaultEEEEEvvEEEEvNT_6ParamsE:
        .type           _ZN7cutlass13device_kernelINS_4gemm6kernel13GemmUniversalIN4cute5tupleIJiiiiEEENS1_10collective13CollectiveMmaINS1_34MainloopSm90TmaGmmaWarpSpecializedILi16ENS5_IJNS4_1CILi1EEESB_SB_EEENS1_32KernelTmaWarpSpecializedPingpongEEENS5_IJNSA_ILi64EEENSA_ILi48EEENSA_ILi128EEEEEEaNS5_IJlSB_lEEEaSJ_NS4_8TiledMMAINS4_8MMA_AtomIJNS4_4SM904GMMA26MMA_64x16x32_S32S8S8_SS_TNEEEENS4_6LayoutISC_NS5_IJNSA_ILi0EEESR_SR_EEEEENS5_IJNS4_10UnderscoreESU_SU_EEEEENS4_13SM90_TMA_LOADENS4_14ComposedLayoutINS4_7SwizzleILi3ELi4ELi3EEENS4_18smem_ptr_flag_bitsILi8EEENSQ_INS5_IJNSA_ILi8EEESH_EEENS5_IJSH_SB_EEEEEEEvNS4_8identityESX_S17_vS18_EENS_8epilogue10collective6detail29Sm90TmaWarpSpecializedAdapterINS1B_15DefaultEpilogueIaSJ_SJ_NS1A_6thread17LinearCombinationIaLi1EiiLNS1F_9ScaleType4KindE0ELNS_15FloatRoundStyleE2EaEENS1_15EpilogueDefaultEEEEEvvEEEEvNT_6ParamsE,@function
        .size           _ZN7cutlass13device_kernelINS_4gemm6kernel13GemmUniversalIN4cute5tupleIJiiiiEEENS1_10collective13CollectiveMmaINS1_34MainloopSm90TmaGmmaWarpSpecializedILi16ENS5_IJNS4_1CILi1EEESB_SB_EEENS1_32KernelTmaWarpSpecializedPingpongEEENS5_IJNSA_ILi64EEENSA_ILi48EEENSA_ILi128EEEEEEaNS5_IJlSB_lEEEaSJ_NS4_8TiledMMAINS4_8MMA_AtomIJNS4_4SM904GMMA26MMA_64x16x32_S32S8S8_SS_TNEEEENS4_6LayoutISC_NS5_IJNSA_ILi0EEESR_SR_EEEEENS5_IJNS4_10UnderscoreESU_SU_EEEEENS4_13SM90_TMA_LOADENS4_14ComposedLayoutINS4_7SwizzleILi3ELi4ELi3EEENS4_18smem_ptr_flag_bitsILi8EEENSQ_INS5_IJNSA_ILi8EEESH_EEENS5_IJSH_SB_EEEEEEEvNS4_8identityESX_S17_vS18_EENS_8epilogue10collective6detail29Sm90TmaWarpSpecializedAdapterINS1B_15DefaultEpilogueIaSJ_SJ_NS1A_6thread17LinearCombinationIaLi1EiiLNS1F_9ScaleType4KindE0ELNS_15FloatRoundStyleE2EaEENS1_15EpilogueDefaultEEEEEvvEEEEvNT_6ParamsE,(.L_x_145 - _ZN7cutlass13device_kernelINS_4gemm6kernel13GemmUniversalIN4cute5tupleIJiiiiEEENS1_10collective13CollectiveMmaINS1_34MainloopSm90TmaGmmaWarpSpecializedILi16ENS5_IJNS4_1CILi1EEESB_SB_EEENS1_32KernelTmaWarpSpecializedPingpongEEENS5_IJNSA_ILi64EEENSA_ILi48EEENSA_ILi128EEEEEEaNS5_IJlSB_lEEEaSJ_NS4_8TiledMMAINS4_8MMA_AtomIJNS4_4SM904GMMA26MMA_64x16x32_S32S8S8_SS_TNEEEENS4_6LayoutISC_NS5_IJNSA_ILi0EEESR_SR_EEEEENS5_IJNS4_10UnderscoreESU_SU_EEEEENS4_13SM90_TMA_LOADENS4_14ComposedLayoutINS4_7SwizzleILi3ELi4ELi3EEENS4_18smem_ptr_flag_bitsILi8EEENSQ_INS5_IJNSA_ILi8EEESH_EEENS5_IJSH_SB_EEEEEEEvNS4_8identityESX_S17_vS18_EENS_8epilogue10collective6detail29Sm90TmaWarpSpecializedAdapterINS1B_15DefaultEpilogueIaSJ_SJ_NS1A_6thread17LinearCombinationIaLi1EiiLNS1F_9ScaleType4KindE0ELNS_15FloatRoundStyleE2EaEENS1_15EpilogueDefaultEEEEEvvEEEEvNT_6ParamsE)
        .other          _ZN7cutlass13device_kernelINS_4gemm6kernel13GemmUniversalIN4cute5tupleIJiiiiEEENS1_10collective13CollectiveMmaINS1_34MainloopSm90TmaGmmaWarpSpecializedILi16ENS5_IJNS4_1CILi1EEESB_SB_EEENS1_32KernelTmaWarpSpecializedPingpongEEENS5_IJNSA_ILi64EEENSA_ILi48EEENSA_ILi128EEEEEEaNS5_IJlSB_lEEEaSJ_NS4_8TiledMMAINS4_8MMA_AtomIJNS4_4SM904GMMA26MMA_64x16x32_S32S8S8_SS_TNEEEENS4_6LayoutISC_NS5_IJNSA_ILi0EEESR_SR_EEEEENS5_IJNS4_10UnderscoreESU_SU_EEEEENS4_13SM90_TMA_LOADENS4_14ComposedLayoutINS4_7SwizzleILi3ELi4ELi3EEENS4_18smem_ptr_flag_bitsILi8EEENSQ_INS5_IJNSA_ILi8EEESH_EEENS5_IJSH_SB_EEEEEEEvNS4_8identityESX_S17_vS18_EENS_8epilogue10collective6detail29Sm90TmaWarpSpecializedAdapterINS1B_15DefaultEpilogueIaSJ_SJ_NS1A_6thread17LinearCombinationIaLi1EiiLNS1F_9ScaleType4KindE0ELNS_15FloatRoundStyleE2EaEENS1_15EpilogueDefaultEEEEEvvEEEEvNT_6ParamsE,@"STO_CUDA_ENTRY STV_DEFAULT"
_ZN7cutlass13device_kernelINS_4gemm6kernel13GemmUniversalIN4cute5tupleIJiiiiEEENS1_10collective13CollectiveMmaINS1_34MainloopSm90TmaGmmaWarpSpecializedILi16ENS5_IJNS4_1CILi1EEESB_SB_EEENS1_32KernelTmaWarpSpecializedPingpongEEENS5_IJNSA_ILi64EEENSA_ILi48EEENSA_ILi128EEEEEEaNS5_IJlSB_lEEEaSJ_NS4_8TiledMMAINS4_8MMA_AtomIJNS4_4SM904GMMA26MMA_64x16x32_S32S8S8_SS_TNEEEENS4_6LayoutISC_NS5_IJNSA_ILi0EEESR_SR_EEEEENS5_IJNS4_10UnderscoreESU_SU_EEEEENS4_13SM90_TMA_LOADENS4_14ComposedLayoutINS4_7SwizzleILi3ELi4ELi3EEENS4_18smem_ptr_flag_bitsILi8EEENSQ_INS5_IJNSA_ILi8EEESH_EEENS5_IJSH_SB_EEEEEEEvNS4_8identityESX_S17_vS18_EENS_8epilogue10collective6detail29Sm90TmaWarpSpecializedAdapterINS1B_15DefaultEpilogueIaSJ_SJ_NS1A_6thread17LinearCombinationIaLi1EiiLNS1F_9ScaleType4KindE0ELNS_15FloatRoundStyleE2EaEENS1_15EpilogueDefaultEEEEEvvEEEEvNT_6ParamsE:
[----:B------:R-:W0:Y:S01]  /*0000*/  LDC R1, c[0x0][0x28] ;  /* 0x00000a00ff017b82 */ /* 0x000e220000000800 */
[----:B------:R-:W1:Y:S01]  /*0010*/  S2R R4, SR_TID.X ;  /* 0x0000000000047919 */ /* 0x000e620000002100 */
[----:B------:R-:W-:Y:S01]  /*0020*/  ELECT P0, URZ, PT ;  /* 0x00000000003f782f */ /* 0x000fe20003800000 */
[----:B------:R-:W-:Y:S01]  /*0030*/  BSSY B0, `(.L_x_0) ;  /* 0x0000014000007945 */ /* 0x000fe20003800000 */
[----:B-1----:R-:W-:-:S05]  /*0040*/  SHF.R.U32.HI R0, RZ, 0x5, R4 ;  /* 0x00000005ff007819 */ /* 0x002fca0000011604 */
[----:B------:R-:W1:Y:S02]  /*0050*/  SHFL.IDX PT, R2, R0, RZ, 0x1f ;  /* 0x00001fff00027589 */ /* 0x000e6400000e0000 */
[----:B-1----:R-:W-:Y:S02]  /*0060*/  R2UR UR8, R2 ;  /* 0x00000000020872ca */ /* 0x002fe400000e0000 */
[----:B------:R-:W-:-:S05]  /*0070*/  SHF.R.U32.HI R2, RZ, 0x7, R4 ;  /* 0x00000007ff027819 */ /* 0x000fca0000011604 */
[----:B------:R1:W2:Y:S06]  /*0080*/  SHFL.IDX PT, R3, R2, RZ, 0x1f ;  /* 0x00001fff02037589 */ /* 0x0002ac00000e0000 */
[----:B------:R-:W-:Y:S02]  /*0090*/  USHF.R.S32.HI UR4, URZ, 0x1f, UR8 ;  /* 0x0000001f3f047899 */ /* 0x000fe40008011408 */
[----:B------:R-:W-:Y:S02]  /*00a0*/  ISETP.NE.OR P0, PT, RZ, UR8, !P0 ;  /* 0x00000008ff007c0c */ /* 0x000fe4000c705670 */
[----:B------:R-:W-:-:S04]  /*00b0*/  ULEA.HI UR4, UR4, UR8, URZ, 0x2 ;  /* 0x0000000804047291 */ /* 0x000fc8000f8f103f */
[----:B------:R-:W-:-:S04]  /*00c0*/  ULOP3.LUT UR4, UR4, 0xfffffffc, URZ, 0xc0, !UPT ;  /* 0xfffffffc04047892 */ /* 0x000fc8000f8ec03f */
[----:B------:R-:W-:-:S03]  /*00d0*/  UIADD3 UR8, UR8, -UR4, URZ ;  /* 0x8000000408087290 */ /* 0x000fc6000fffe03f */
[----:B01----:R-:W-:Y:S09]  /*00e0*/  @P0 BRA `(.L_x_1) ;  /* 0x0000000000200947 */ /* 0x003ff20003800000 */
[----:B------:R-:W-:Y:S02]  /*00f0*/  ULDC.64 UR4, c[0x0][0x198] ;  /* 0x0000660000047ab9 */ /* 0x000fe40000000a00 */
[----:B------:R-:W-:Y:S02]  /*0100*/  UIADD3 UR6, UP0, UR4, 0xf0, URZ ;  /* 0x000000f004067890 */ /* 0x000fe4000ff1e03f */
[----:B------:R-:W-:Y:S02]  /*0110*/  UIADD3 UR4, UP1, UR4, 0x1f0, URZ ;  /* 0x000001f004047890 */ /* 0x000fe4000ff3e03f */
[----:B------:R-:W-:Y:S02]  /*0120*/  UIADD3.X UR7, URZ, UR5, URZ, UP0, !UPT ;  /* 0x000000053f077290 */ /* 0x000fe400087fe43f */
[----:B------:R-:W-:-:S07]  /*0130*/  UIADD3.X UR5, URZ, UR5, URZ, UP1, !UPT ;  /* 0x000000053f057290 */ /* 0x000fce0008ffe43f */
[----:B------:R0:W-:Y:S02]  /*0140*/  UTMACCTL.PF [UR6] ;  /* 0x00000000060079b9 */ /* 0x0001e40008040000 */
[----:B------:R0:W-:Y:S02]  /*0150*/  UTMACCTL.PF [UR4] ;  /* 0x00000000040079b9 */ /* 0x0001e40008040000 */
[----:B0-----:R-:W-:Y:S01]  /*0160*/  NOP ;  /* 0x0000000000007918 */ /* 0x001fe20000000000 */
.L_x_1:
[----:B------:R-:W-:Y:S05]  /*0170*/  BSYNC B0 ;  /* 0x0000000000007941 */ /* 0x000fea0003800000 */
.L_x_0:
[----:B------:R-:W0:Y:S01]  /*0180*/  SHFL.IDX PT, R5, R0, RZ, 0x1f ;  /* 0x00001fff00057589 */ /* 0x000e2200000e0000 */
[----:B--2---:R-:W-:Y:S01]  /*0190*/  R2UR UR15, R3 ;  /* 0x00000000030f72ca */ /* 0x004fe200000e0000 */
[----:B------:R-:W-:-:S04]  /*01a0*/  UISETP.NE.AND UP0, UPT, UR8, 0x3, UPT ;  /* 0x000000030800788c */ /* 0x000fc8000bf05270 */
[----:B------:R-:W-:-:S08]  /*01b0*/  UISETP.EQ.OR UP0, UPT, UR8, URZ, !UP0 ;  /* 0x0000003f0800728c */ /* 0x000fd0000c702670 */
[----:B------:R-:W-:Y:S02]  /*01c0*/  UIADD3 UR18, UR15, -0x1, URZ ;  /* 0xffffffff0f127890 */ /* 0x000fe4000fffe03f */
[----:B------:R-:W-:Y:S02]  /*01d0*/  UISETP.EQ.AND UP0, UPT, UR15, URZ, UP0 ;  /* 0x0000003f0f00728c */ /* 0x000fe40008702270 */
[----:B------:R-:W-:Y:S02]  /*01e0*/  UISETP.GE.U32.AND UP1, UPT, UR18, 0x2, UPT ;  /* 0x000000021200788c */ /* 0x000fe4000bf26070 */
[----:B------:R-:W-:Y:S01]  /*01f0*/  USEL UR36, URZ, 0x1, !UP0 ;  /* 0x000000013f247887 */ /* 0x000fe2000c000000 */
[----:B0-----:R-:W-:-:S03]  /*0200*/  ISETP.NE.AND P0, PT, R5, RZ, PT ;  /* 0x000000ff0500720c */ /* 0x001fc60003f05270 */
[----:B------:R-:W-:-:S10]  /*0210*/  USEL UR36, UR36, 0x2, UP1 ;  /* 0x0000000224247887 */ /* 0x000fd40008800000 */
[----:B------:R-:W-:Y:S05]  /*0220*/  @P0 BRA `(.L_x_2) ;  /* 0x0000000000c40947 */ /* 0x000fea0003800000 */
[----:B------:R-:W-:Y:S01]  /*0230*/  ELECT P0, URZ, PT ;  /* 0x00000000003f782f */ /* 0x000fe20003800000 */
[----:B------:R-:W-:-:S12]  /*0240*/  BSSY B0, `(.L_x_2) ;  /* 0x000002f000007945 */ /* 0x000fd80003800000 */
[----:B------:R-:W-:Y:S05]  /*0250*/  @!P0 BRA `(.L_x_3) ;  /* 0x0000000000b48947 */ /* 0x000fea0003800000 */
[----:B------:R-:W0:Y:S01]  /*0260*/  S2UR UR9, SR_CgaCtaId ;  /* 0x00000000000979c3 */ /* 0x000e220000008800 */
[----:B------:R-:W-:Y:S01]  /*0270*/  UMOV UR4, 0x400 ;  /* 0x0000040000047882 */ /* 0x000fe20000000000 */
[----:B------:R-:W-:Y:S01]  /*0280*/  UMOV UR5, 0x1 ;  /* 0x0000000100057882 */ /* 0x000fe20000000000 */
[----:B------:R-:W-:Y:S02]  /*0290*/  UMOV UR6, 0x80 ;  /* 0x0000008000067882 */ /* 0x000fe40000000000 */
[----:B------:R-:W-:-:S04]  /*02a0*/  UIADD3 UR6, -UR6, 0x100000, URZ ;  /* 0x0010000006067890 */ /* 0x000fc8000fffe13f */
[----:B------:R-:W-:Y:S02]  /*02b0*/  USHF.L.U32 UR7, UR6, 0xb, URZ ;  /* 0x0000000b06077899 */ /* 0x000fe4000800063f */
[----:B------:R-:W-:Y:S02]  /*02c0*/  USHF.L.U32 UR6, UR6, 0x1, URZ ;  /* 0x0000000106067899 */ /* 0x000fe4000800063f */
[----:B0-----:R-:W-:Y:S02]  /*02d0*/  ULEA UR9, UR9, UR4, 0x18 ;  /* 0x0000000409097291 */ /* 0x001fe4000f8ec03f */
[----:B------:R-:W-:-:S04]  /*02e0*/  UIADD3 UR4, -UR5, 0x100000, URZ ;  /* 0x0010000005047890 */ /* 0x000fc8000fffe13f */
[----:B------:R-:W-:Y:S02]  /*02f0*/  USHF.L.U32 UR5, UR4, 0xb, URZ ;  /* 0x0000000b04057899 */ /* 0x000fe4000800063f */
[----:B------:R-:W-:Y:S01]  /*0300*/  USHF.L.U32 UR4, UR4, 0x1, URZ ;  /* 0x0000000104047899 */ /* 0x000fe2000800063f */
[----:B------:R-:W0:Y:S11]  /*0310*/  FENCE.VIEW.ASYNC.S ;  /* 0x00000000000073c6 */ /* 0x000e360000000000 */
[----:B0-----:R0:W1:Y:S01]  /*0320*/  SYNCS.EXCH.64 URZ, [UR9], UR4 ;  /* 0x00000004093f75b2 */ /* 0x0010620008000100 */
[----:B------:R0:W2:Y:S01]  /*0330*/  SYNCS.EXCH.64 URZ, [UR9+0x80], UR6 ;  /* 0x00008006093f75b2 */ /* 0x0000a20008000100 */
[----:B------:R0:W3:Y:S01]  /*0340*/  SYNCS.EXCH.64 URZ, [UR9+0x8], UR4 ;  /* 0x00000804093f75b2 */ /* 0x0000e20008000100 */
[----:B------:R0:W4:Y:S01]  /*0350*/  SYNCS.EXCH.64 URZ, [UR9+0x88], UR6 ;  /* 0x00008806093f75b2 */ /* 0x0001220008000100 */
[----:B------:R0:W0:Y:S01]  /*0360*/  SYNCS.EXCH.64 URZ, [UR9+0x10], UR4 ;  /* 0x00001004093f75b2 */ /* 0x0000220008000100 */
        /* <DEDUP_REMOVED lines=27> */
[----:B-1234-:R-:W-:Y:S01]  /*0520*/  NOP ;  /* 0x0000000000007918 */ /* 0x01efe20000000000 */
.L_x_3:
[----:B0-----:R-:W-:Y:S05]  /*0530*/  BSYNC B0 ;  /* 0x0000000000007941 */ /* 0x001fea0003800000 */
.L_x_2:
[----:B------:R-:W0:Y:S01]  /*0540*/  SHFL.IDX PT, R5, R0, RZ, 0x1f ;  /* 0x00001fff00057589 */ /* 0x000e2200000e0000 */
[----:B------:R-:W-:Y:S01]  /*0550*/  ELECT P0, URZ, PT ;  /* 0x00000000003f782f */ /* 0x000fe20003800000 */
[----:B------:R-:W-:Y:S01]  /*0560*/  NOP ;  /* 0x0000000000007918 */ /* 0x000fe20000000000 */
[----:B------:R-:W-:Y:S01]  /*0570*/  ELECT P1, URZ, PT ;  /* 0x00000000003f782f */ /* 0x000fe20003820000 */
[----:B------:R-:W1:Y:S01]  /*0580*/  SHFL.IDX PT, R3, R0, RZ, 0x1f ;  /* 0x00001fff00037589 */ /* 0x000e6200000e0000 */
[----:B------:R-:W-:Y:S01]  /*0590*/  UMOV UR4, 0x20 ;  /* 0x0000002000047882 */ /* 0x000fe20000000000 */
[----:B------:R-:W-:Y:S01]  /*05a0*/  UMOV UR12, 0x80 ;  /* 0x00000080000c7882 */ /* 0x000fe20000000000 */
[----:B------:R-:W-:Y:S01]  /*05b0*/  NOP ;  /* 0x0000000000007918 */ /* 0x000fe20000000000 */
[----:B------:R2:W3:Y:S01]  /*05c0*/  SHFL.IDX PT, R0, R2, RZ, 0x1f ;  /* 0x00001fff02007589 */ /* 0x0004e200000e0000 */
[----:B------:R-:W-:Y:S01]  /*05d0*/  ULDC.64 UR52, c[0x0][0x208] ;  /* 0x0000820000347ab9 */ /* 0x000fe20000000a00 */
[----:B0-----:R-:W-:-:S02]  /*05e0*/  ISETP.NE.OR P0, PT, R5, RZ, !P0 ;  /* 0x000000ff0500720c */ /* 0x001fc40004705670 */
[----:B-1----:R-:W-:Y:S02]  /*05f0*/  ISETP.NE.OR P1, PT, R3, RZ, !P1 ;  /* 0x000000ff0300720c */ /* 0x002fe40004f25670 */
[----:B------:R-:W-:-:S04]  /*0600*/  SHF.R.S32.HI R3, RZ, 0x1f, R4 ;  /* 0x0000001fff037819 */ /* 0x000fc80000011404 */
[----:B------:R-:W-:-:S05]  /*0610*/  LEA.HI R3, R3, R4, RZ, 0x7 ;  /* 0x0000000403037211 */ /* 0x000fca00078f38ff */
[----:B------:R-:W-:Y:S01]  /*0620*/  VOTEU.ALL UP0, P0 ;  /* 0x00000000003f7886 */ /* 0x000fe20000000000 */
[----:B------:R-:W-:Y:S01]  /*0630*/  LOP3.LUT R3, R3, 0xffffff80, RZ, 0xc0, !PT ;  /* 0xffffff8003037812 */ /* 0x000fe200078ec0ff */
[----:B------:R-:W-:-:S03]  /*0640*/  VOTEU.ALL UP1, P1 ;  /* 0x00000000003f7886 */ /* 0x000fc60000820000 */
[----:B------:R-:W0:Y:S01]  /*0650*/  @!UP0 S2UR UR7, SR_CgaCtaId ;  /* 0x00000000000789c3 */ /* 0x000e220000008800 */
[----:B------:R-:W-:Y:S01]  /*0660*/  @!UP0 UMOV UR6, 0x400 ;  /* 0x0000040000068882 */ /* 0x000fe20000000000 */
[----:B------:R-:W-:-:S04]  /*0670*/  @!UP0 UIADD3 UR4, -UR4, 0x100000, URZ ;  /* 0x0010000004048890 */ /* 0x000fc8000fffe13f */
[----:B------:R-:W-:Y:S02]  /*0680*/  @!UP0 USHF.L.U32 UR5, UR4, 0xb, URZ ;  /* 0x0000000b04058899 */ /* 0x000fe4000800063f */
[----:B------:R-:W-:Y:S01]  /*0690*/  @!UP0 USHF.L.U32 UR4, UR4, 0x1, URZ ;  /* 0x0000000104048899 */ /* 0x000fe2000800063f */
[----:B------:R-:W-:Y:S01]  /*06a0*/  IMAD.IADD R3, R4, 0x1, -R3 ;  /* 0x0000000104037824 */ /* 0x000fe200078e0a03 */
[----:B------:R-:W-:Y:S01]  /*06b0*/  @!UP1 UMOV UR10, 0x400 ;  /* 0x00000400000a9882 */ /* 0x000fe20000000000 */
[----:B------:R-:W-:Y:S01]  /*06c0*/  VOTEU.ALL UP2, P1 ;  /* 0x00000000003f7886 */ /* 0x000fe20000840000 */
[----:B------:R-:W-:Y:S01]  /*06d0*/  VOTEU.ALL UP3, P1 ;  /* 0x00000000003f7886 */ /* 0x000fe20000860000 */
[----:B------:R-:W-:Y:S01]  /*06e0*/  VOTEU.ALL UP4, P1 ;  /* 0x00000000003f7886 */ /* 0x000fe20000880000 */
[----:B------:R-:W1:Y:S01]  /*06f0*/  @!UP1 S2UR UR11, SR_CgaCtaId ;  /* 0x00000000000b99c3 */ /* 0x000e620000008800 */
[----:B------:R-:W-:Y:S01]  /*0700*/  VOTEU.ALL UP5, P1 ;  /* 0x00000000003f7886 */ /* 0x000fe200008a0000 */
[----:B------:R-:W-:Y:S01]  /*0710*/  ISETP.NE.AND P1, PT, RZ, UR15, PT ;  /* 0x0000000fff007c0c */ /* 0x000fe2000bf25270 */
[----:B0-----:R-:W-:-:S02]  /*0720*/  @!UP0 ULEA UR9, UR7, UR6, 0x18 ;  /* 0x0000000607098291 */ /* 0x001fc4000f8ec03f */
[----:B------:R-:W-:-:S04]  /*0730*/  @!UP1 UIADD3 UR6, -UR12, 0x100000, URZ ;  /* 0x001000000c069890 */ /* 0x000fc8000fffe13f */
[----:B------:R-:W-:Y:S02]  /*0740*/  @!UP1 USHF.L.U32 UR7, UR6, 0xb, URZ ;  /* 0x0000000b06079899 */ /* 0x000fe4000800063f */
[----:B------:R-:W-:Y:S01]  /*0750*/  @!UP1 USHF.L.U32 UR6, UR6, 0x1, URZ ;  /* 0x0000000106069899 */ /* 0x000fe2000800063f */
[----:B------:R-:W-:Y:S01]  /*0760*/  VOTEU.ALL UP0, P0 ;  /* 0x00000000003f7886 */ /* 0x000fe20000000000 */
[----:B-1----:R-:W-:Y:S01]  /*0770*/  @!UP1 ULEA UR10, UR11, UR10, 0x18 ;  /* 0x0000000a0b0a9291 */ /* 0x002fe2000f8ec03f */
[----:B------:R-:W-:Y:S01]  /*0780*/  VOTEU.ALL UP1, P0 ;  /* 0x00000000003f7886 */ /* 0x000fe20000020000 */
[----:B------:R-:W0:Y:S02]  /*0790*/  FENCE.VIEW.ASYNC.S ;  /* 0x00000000000073c6 */ /* 0x000e240000000000 */
[----:B0-----:R-:W0:Y:S02]  /*07a0*/  @!UP0 SYNCS.EXCH.64 URZ, [UR9+0x130], UR4 ;  /* 0x00013004093f85b2 */ /* 0x001e240008000100 */
[----:B------:R1:W0:Y:S01]  /*07b0*/  @!UP1 SYNCS.EXCH.64 URZ, [UR9+0x138], UR4 ;  /* 0x00013804093f95b2 */ /* 0x0002220008000100 */
[----:B------:R-:W-:Y:S01]  /*07c0*/  NOP ;  /* 0x0000000000007918 */ /* 0x000fe20000000000 */
[----:B-1----:R-:W-:-:S02]  /*07d0*/  ULDC.64 UR4, c[0x0][0x598] ;  /* 0x0001660000047ab9 */ /* 0x002fc40000000a00 */
[----:B------:R-:W-:Y:S02]  /*07e0*/  ISETP.NE.U32.AND P0, PT, RZ, UR4, PT ;  /* 0x00000004ff007c0c */ /* 0x000fe4000bf05070 */
[----:B------:R2:W0:Y:S02]  /*07f0*/  @!UP2 SYNCS.EXCH.64 URZ, [UR10+0x110], UR6 ;  /* 0x000110060a3fa5b2 */ /* 0x0004240008000100 */
[----:B------:R-:W-:Y:S01]  /*0800*/  ISETP.NE.AND.EX P0, PT, RZ, UR5, PT, P0 ;  /* 0x00000005ff007c0c */ /* 0x000fe2000bf05300 */
[----:B------:R2:W0:Y:S01]  /*0810*/  @!UP3 SYNCS.EXCH.64 URZ, [UR10+0x118], UR6 ;  /* 0x000118060a3fb5b2 */ /* 0x0004220008000100 */
[----:B------:R2:W0:Y:S01]  /*0820*/  @!UP4 SYNCS.EXCH.64 URZ, [UR10+0x120], UR6 ;  /* 0x000120060a3fc5b2 */ /* 0x0004220008000100 */
[----:B------:R2:W0:Y:S01]  /*0830*/  @!UP5 SYNCS.EXCH.64 URZ, [UR10+0x128], UR6 ;  /* 0x000128060a3fd5b2 */ /* 0x0004220008000100 */
[----:B------:R-:W-:Y:S01]  /*0840*/  NOP ;  /* 0x0000000000007918 */ /* 0x000fe20000000000 */
[----:B0-----:R-:W-:Y:S08]  /*0850*/  BAR.SYNC.DEFER_BLOCKING 0x0 ;  /* 0x0000000000007b1d */ /* 0x001ff00000010000 */
[----:B--23--:R-:W-:Y:S05]  /*0860*/  @!P0 BRA `(.L_x_4) ;  /* 0x00000000001c8947 */ /* 0x00cfea0003800000 */
[----:B------:R-:W0:Y:S02]  /*0870*/  LDC.64 R6, c[0x0][0x598] ;  /* 0x00016600ff067b82 */ /* 0x000e240000000a00 */
[----:B0-----:R-:W2:Y:S02]  /*0880*/  LDG.E.64 R6, desc[UR52][R6.64] ;  /* 0x0000003406067981 */ /* 0x001ea4000c1e1b00 */
[----:B--2---:R-:W-:-:S04]  /*0890*/  ISETP.NE.U32.AND P0, PT, R6, RZ, PT ;  /* 0x000000ff0600720c */ /* 0x004fc80003f05070 */
[----:B------:R-:W-:-:S13]  /*08a0*/  ISETP.NE.AND.EX P0, PT, R7, RZ, PT, P0 ;  /* 0x000000ff0700720c */ /* 0x000fda0003f05300 */
[----:B------:R-:W-:Y:S05]  /*08b0*/  @!P0 BRA `(.L_x_4) ;  /* 0x0000000000088947 */ /* 0x000fea0003800000 */
[----:B------:R1:W5:Y:S01]  /*08c0*/  LD.E R22, desc[UR52][R6.64] ;  /* 0x0000003406167980 */ /* 0x000362000c101900 */
[----:B------:R-:W-:Y:S05]  /*08d0*/  BRA `(.L_x_5) ;  /* 0x0000000000247947 */ /* 0x000fea0003800000 */
.L_x_4:
[----:B------:R-:W-:Y:S02]  /*08e0*/  ULDC.64 UR4, c[0x0][0x588] ;  /* 0x0001620000047ab9 */ /* 0x000fe40000000a00 */
[----:B------:R-:W-:-:S04]  /*08f0*/  ISETP.NE.U32.AND P0, PT, RZ, UR4, PT ;  /* 0x00000004ff007c0c */ /* 0x000fc8000bf05070 */
[----:B------:R-:W-:-:S13]  /*0900*/  ISETP.NE.AND.EX P0, PT, RZ, UR5, PT, P0 ;  /* 0x00000005ff007c0c */ /* 0x000fda000bf05300 */
[----:B------:R-:W-:Y:S05]  /*0910*/  @!P0 BRA `(.L_x_6) ;  /* 0x00000000000c8947 */ /* 0x000fea0003800000 */
[----:B------:R-:W0:Y:S02]  /*0920*/  LDC.64 R22, c[0x0][0x588] ;  /* 0x00016200ff167b82 */ /* 0x000e240000000a00 */
[----:B0-----:R0:W5:Y:S01]  /*0930*/  LDG.E R22, desc[UR52][R22.64] ;  /* 0x0000003416167981 */ /* 0x001162000c1e1900 */
[----:B------:R-:W-:Y:S05]  /*0940*/  BRA `(.L_x_5) ;  /* 0x0000000000087947 */ /* 0x000fea0003800000 */
.L_x_6:
[----:B------:R-:W-:Y:S02]  /*0950*/  ULDC UR4, c[0x0][0x580] ;  /* 0x0001600000047ab9 */ /* 0x000fe40000000800 */
[----:B------:R-:W-:-:S07]  /*0960*/  IMAD.U32 R22, RZ, RZ, UR4 ;  /* 0x00000004ff167e24 */ /* 0x000fce000f8e00ff */
.L_x_5:
[----:B------:R-:W-:Y:S02]  /*0970*/  ULDC.64 UR4, c[0x0][0x5a0] ;  /* 0x0001680000047ab9 */ /* 0x000fe40000000a00 */
[----:B------:R-:W-:-:S04]  /*0980*/  ISETP.NE.U32.AND P0, PT, RZ, UR4, PT ;  /* 0x00000004ff007c0c */ /* 0x000fc8000bf05070 */
[----:B------:R-:W-:-:S13]  /*0990*/  ISETP.NE.AND.EX P0, PT, RZ, UR5, PT, P0 ;  /* 0x00000005ff007c0c */ /* 0x000fda000bf05300 */
[----:B------:R-:W-:Y:S05]  /*09a0*/  @!P0 BRA `(.L_x_7) ;  /* 0x00000000001c8947 */ /* 0x000fea0003800000 */
[----:B-1----:R-:W1:Y:S02]  /*09b0*/  LDC.64 R6, c[0x0][0x5a0] ;  /* 0x00016800ff067b82 */ /* 0x002e640000000a00 */
[----:B-1----:R-:W2:Y:S02]  /*09c0*/  LDG.E.64 R6, desc[UR52][R6.64] ;  /* 0x0000003406067981 */ /* 0x002ea4000c1e1b00 */
[----:B--2---:R-:W-:-:S04]  /*09d0*/  ISETP.NE.U32.AND P0, PT, R6, RZ, PT ;  /* 0x000000ff0600720c */ /* 0x004fc80003f05070 */
[----:B------:R-:W-:-:S13]  /*09e0*/  ISETP.NE.AND.EX P0, PT, R7, RZ, PT, P0 ;  /* 0x000000ff0700720c */ /* 0x000fda0003f05300 */
[----:B------:R-:W-:Y:S05]  /*09f0*/  @!P0 BRA `(.L_x_7) ;  /* 0x0000000000088947 */ /* 0x000fea0003800000 */
[----:B0-----:R2:W5:Y:S01]  /*0a00*/  LD.E R23, desc[UR52][R6.64] ;  /* 0x0000003406177980 */ /* 0x001562000c101900 */
[----:B------:R-:W-:Y:S05]  /*0a10*/  BRA `(.L_x_8) ;  /* 0x0000000000247947 */ /* 0x000fea0003800000 */
.L_x_7:
[----:B------:R-:W-:Y:S02]  /*0a20*/  ULDC.64 UR4, c[0x0][0x590] ;  /* 0x0001640000047ab9 */ /* 0x000fe40000000a00 */
[----:B------:R-:W-:-:S04]  /*0a30*/  ISETP.NE.U32.AND P0, PT, RZ, UR4, PT ;  /* 0x00000004ff007c0c */ /* 0x000fc8000bf05070 */
[----:B------:R-:W-:-:S13]  /*0a40*/  ISETP.NE.AND.EX P0, PT, RZ, UR5, PT, P0 ;  /* 0x00000005ff007c0c */ /* 0x000fda000bf05300 */
[----:B------:R-:W-:Y:S05]  /*0a50*/  @!P0 BRA `(.L_x_9) ;  /* 0x00000000000c8947 */ /* 0x000fea0003800000 */
[----:B-1----:R-:W0:Y:S02]  /*0a60*/  LDC.64 R6, c[0x0][0x590] ;  /* 0x00016400ff067b82 */ /* 0x002e240000000a00 */
[----:B0-----:R0:W5:Y:S01]  /*0a70*/  LDG.E R23, desc[UR52][R6.64] ;  /* 0x0000003406177981 */ /* 0x001162000c1e1900 */
[----:B------:R-:W-:Y:S05]  /*0a80*/  BRA `(.L_x_8) ;  /* 0x0000000000087947 */ /* 0x000fea0003800000 */
.L_x_9:
[----:B------:R-:W-:Y:S02]  /*0a90*/  ULDC UR4, c[0x0][0x584] ;  /* 0x0001610000047ab9 */ /* 0x000fe40000000800 */
[----:B0-----:R-:W-:-:S07]  /*0aa0*/  IMAD.U32 R23, RZ, RZ, UR4 ;  /* 0x00000004ff177e24 */ /* 0x001fce000f8e00ff */
.L_x_8:
[----:B------:R-:W3:Y:S01]  /*0ab0*/  S2UR UR10, SR_CTAID.Y ;  /* 0x00000000000a79c3 */ /* 0x000ee20000002600 */
[----:B------:R-:W-:Y:S01]  /*0ac0*/  ULDC UR5, c[0x0][0x65c] ;  /* 0x0001970000057ab9 */ /* 0x000fe20000000800 */
[----:B------:R-:W-:Y:S01]  /*0ad0*/  UISETP.NE.AND UP0, UPT, UR15, 0x2, UPT ;  /* 0x000000020f00788c */ /* 0x000fe2000bf05270 */
[----:B------:R-:W-:Y:S01]  /*0ae0*/  PRMT R5, RZ, 0x7610, R5 ;  /* 0x00007610ff057816 */ /* 0x000fe20000000005 */
[----:B------:R-:W-:Y:S01]  /*0af0*/  UISETP.NE.AND UP2, UPT, UR5, 0x1, UPT ;  /* 0x000000010500788c */ /* 0x000fe2000bf45270 */
[----:B------:R-:W-:Y:S02]  /*0b00*/  IMAD.MOV.U32 R19, RZ, RZ, -0x1 ;  /* 0xffffffffff137424 */ /* 0x000fe400078e00ff */
[----:B------:R-:W-:Y:S01]  /*0b10*/  IMAD.MOV.U32 R18, RZ, RZ, -0x1 ;  /* 0xffffffffff127424 */ /* 0x000fe200078e00ff */
[----:B------:R-:W4:Y:S01]  /*0b20*/  S2UR UR4, SR_CTAID.X ;  /* 0x00000000000479c3 */ /* 0x000f220000002500 */
[----:B------:R-:W-:-:S06]  /*0b30*/  UP2UR UR38, UPR, URZ, 0x4 ;  /* 0x000000043f267883 */ /* 0x000fcc0008000000 */
[----:B------:R-:W-:Y:S01]  /*0b40*/  @UP2 ULDC UR12, c[0x0][0x10] ;  /* 0x00000400000c2ab9 */ /* 0x000fe20000000800 */
[----:B------:R-:W-:Y:S01]  /*0b50*/  @UP2 UMOV UR7, URZ ;  /* 0x0000003f00072c82 */ /* 0x000fe20008000000 */
[----:B------:R-:W-:Y:S01]  /*0b60*/  @UP2 UMOV UR5, URZ ;  /* 0x0000003f00052c82 */ /* 0x000fe20008000000 */
[----:B012---:R-:W0:Y:S01]  /*0b70*/  LDC.64 R6, c[0x0][0x650] ;  /* 0x00019400ff067b82 */ /* 0x007e220000000a00 */
[----:B---3--:R-:W-:Y:S02]  /*0b80*/  @UP2 UMOV UR9, UR10 ;  /* 0x0000000a00092c82 */ /* 0x008fe40008000000 */
[----:B------:R-:W-:Y:S01]  /*0b90*/  @UP2 UMOV UR6, UR9 ;  /* 0x0000000900062c82 */ /* 0x000fe20008000000 */
[----:B------:R-:W-:Y:S01]  /*0ba0*/  @!UP2 UMOV UR9, UR10 ;  /* 0x0000000a0009ac82 */ /* 0x000fe20008000000 */
[----:B----4-:R-:W-:-:S03]  /*0bb0*/  @UP2 UIMAD.WIDE.U32 UR12, UR4, UR12, UR6 ;  /* 0x0000000c040c22a5 */ /* 0x010fc6000f8e0006 */
[----:B------:R-:W-:Y:S01]  /*0bc0*/  @!UP2 ULDC UR6, c[0x0][0xc] ;  /* 0x000003000006aab9 */ /* 0x000fe20000000800 */
[----:B------:R-:W-:Y:S01]  /*0bd0*/  @UP2 UIADD3 UR14, UR13, UR5, URZ ;  /* 0x000000050d0e2290 */ /* 0x000fe2000fffe03f */
[----:B------:R-:W-:Y:S02]  /*0be0*/  ULDC UR10, c[0x0][0xc] ;  /* 0x00000300000a7ab9 */ /* 0x000fe40000000800 */
[----:B------:R-:W-:Y:S01]  /*0bf0*/  UMOV UR5, URZ ;  /* 0x0000003f00057c82 */ /* 0x000fe20008000000 */
[----:B------:R-:W-:Y:S01]  /*0c00*/  ULDC UR11, c[0x0][0x10] ;  /* 0x00000400000b7ab9 */ /* 0x000fe20000000800 */
[----:B------:R-:W-:Y:S02]  /*0c10*/  @!UP2 UIMAD.WIDE.U32 UR6, UR6, UR9, UR4 ;  /* 0x000000090606a2a5 */ /* 0x000fe4000f8e0004 */
[----:B------:R-:W-:Y:S01]  /*0c20*/  UIMAD.WIDE.U32 UR10, UR10, UR11, URZ ;  /* 0x0000000b0a0a72a5 */ /* 0x000fe2000f8e003f */
[----:B------:R-:W-:-:S03]  /*0c30*/  ULDC UR13, c[0x0][0x14] ;  /* 0x00000500000d7ab9 */ /* 0x000fc60000000800 */
[----:B------:R-:W-:Y:S02]  /*0c40*/  UIMAD.WIDE.U32 UR50, UR10, UR13, URZ ;  /* 0x0000000d0a3272a5 */ /* 0x000fe4000f8e003f */
[----:B------:R-:W-:Y:S01]  /*0c50*/  UIMAD UR37, UR11, UR13, URZ ;  /* 0x0000000d0b2572a4 */ /* 0x000fe2000f8e023f */
[----:B------:R-:W-:Y:S01]  /*0c60*/  @!UP2 UMOV UR12, UR6 ;  /* 0x00000006000cac82 */ /* 0x000fe20008000000 */
[----:B------:R-:W-:Y:S02]  /*0c70*/  @!UP2 UMOV UR14, UR7 ;  /* 0x00000007000eac82 */ /* 0x000fe40008000000 */
[----:B------:R-:W-:Y:S02]  /*0c80*/  UIADD3 UR37, UR51, UR37, URZ ;  /* 0x0000002533257290 */ /* 0x000fe4000fffe03f */
[----:B------:R-:W-:-:S04]  /*0c90*/  UIADD3 UR6, UP1, UR12, UR50, URZ ;  /* 0x000000320c067290 */ /* 0x000fc8000ff3e03f */
[----:B------:R-:W-:Y:S02]  /*0ca0*/  UIADD3.X UR7, UR14, UR37, URZ, UP1, !UPT ;  /* 0x000000250e077290 */ /* 0x000fe40008ffe43f */
[----:B------:R-:W-:Y:S02]  /*0cb0*/  USEL UR6, UR6, UR12, !UP0 ;  /* 0x0000000c06067287 */ /* 0x000fe4000c000000 */
[----:B------:R-:W-:-:S04]  /*0cc0*/  USEL UR7, UR7, UR14, !UP0 ;  /* 0x0000000e07077287 */ /* 0x000fc8000c000000 */
[----:B0-----:R-:W-:Y:S01]  /*0cd0*/  ISETP.LE.U32.AND P0, PT, R6, UR6, PT ;  /* 0x0000000606007c0c */ /* 0x001fe2000bf03070 */
[----:B------:R-:W-:Y:S02]  /*0ce0*/  IMAD.U32 R16, RZ, RZ, UR6 ;  /* 0x00000006ff107e24 */ /* 0x000fe4000f8e00ff */
[----:B------:R-:W-:Y:S02]  /*0cf0*/  IMAD.U32 R2, RZ, RZ, UR7 ;  /* 0x00000007ff027e24 */ /* 0x000fe4000f8e00ff */
[----:B------:R-:W-:-:S03]  /*0d00*/  IMAD.U32 R17, RZ, RZ, UR7 ;  /* 0x00000007ff117e24 */ /* 0x000fc6000f8e00ff */
[----:B------:R-:W-:Y:S01]  /*0d10*/  ISETP.GE.U32.AND.EX P0, PT, R2, R7, PT, P0 ;  /* 0x000000070200720c */ /* 0x000fe20003f06100 */
[----:B------:R-:W-:-:S12]  /*0d20*/  IMAD.MOV.U32 R2, RZ, RZ, -0x1 ;  /* 0xffffffffff027424 */ /* 0x000fd800078e00ff */
[----:B------:R-:W-:Y:S05]  /*0d30*/  @P0 BRA `(.L_x_10) ;  /* 0x00000004008c0947 */ /* 0x000fea0003800000 */
[----:B------:R-:W-:Y:S01]  /*0d40*/  I2FP.F32.U32 R2, UR4 ;  /* 0x0000000400027c45 */ /* 0x000fe20008201000 */
[----:B------:R-:W-:Y:S01]  /*0d50*/  ULDC.64 UR16, c[0x0][0x628] ;  /* 0x00018a0000107ab9 */ /* 0x000fe20000000a00 */
[----:B------:R-:W-:Y:S01]  /*0d60*/  ULDC UR6, c[0x0][0x150] ;  /* 0x0000540000067ab9 */ /* 0x000fe20000000800 */
[----:B------:R-:W-:Y:S01]  /*0d70*/  ISETP.NE.U32.AND P0, PT, RZ, UR16, PT ;  /* 0x00000010ff007c0c */ /* 0x000fe2000bf05070 */
[----:B------:R-:W-:Y:S01]  /*0d80*/  ULDC UR15, c[0x0][0x630] ;  /* 0x00018c00000f7ab9 */ /* 0x000fe20000000800 */
[----:B------:R-:W-:Y:S01]  /*0d90*/  FMUL R2, R2, UR6 ;  /* 0x0000000602027c20 */ /* 0x000fe20008400000 */
[----:B------:R-:W-:Y:S01]  /*0da0*/  R2UR UR19, R16 ;  /* 0x00000000101372ca */ /* 0x000fe200000e0000 */
[----:B------:R-:W-:Y:S01]  /*0db0*/  ULDC UR21, c[0x0][0x154] ;  /* 0x0000550000157ab9 */ /* 0x000fe20000000800 */
[----:B------:R-:W-:Y:S01]  /*0dc0*/  ISETP.NE.AND.EX P0, PT, RZ, UR17, PT, P0 ;  /* 0x00000011ff007c0c */ /* 0x000fe2000bf05300 */
[----:B------:R0:W1:Y:S01]  /*0dd0*/  F2I.U32.TRUNC.NTZ R5, R2 ;  /* 0x0000000200057305 */ /* 0x000062000020f000 */
[----:B------:R-:W-:-:S02]  /*0de0*/  R2UR UR20, R17 ;  /* 0x00000000111472ca */ /* 0x000fc400000e0000 */
[----:B------:R-:W-:Y:S02]  /*0df0*/  R2UR UR6, R16 ;  /* 0x00000000100672ca */ /* 0x000fe400000e0000 */
[----:B------:R-:W-:-:S07]  /*0e00*/  R2UR UR7, R17 ;  /* 0x00000000110772ca */ /* 0x000fce00000e0000 */
[----:B0-----:R-:W-:Y:S08]  /*0e10*/  @!P0 BRA `(.L_x_11) ;  /* 0x0000000000308947 */ /* 0x001ff00003800000 */
[----:B------:R-:W-:Y:S01]  /*0e20*/  R2UR UR6, R16 ;  /* 0x00000000100672ca */ /* 0x000fe200000e0000 */
[----:B------:R-:W-:Y:S01]  /*0e30*/  ULDC UR12, c[0x0][0x634] ;  /* 0x00018d00000c7ab9 */ /* 0x000fe20000000800 */
[----:B------:R-:W-:-:S11]  /*0e40*/  R2UR UR14, R17 ;  /* 0x00000000110e72ca */ /* 0x000fd600000e0000 */
[----:B------:R-:W-:-:S04]  /*0e50*/  UIADD3 UR12, UP1, UR6, UR12, URZ ;  /* 0x0000000c060c7290 */ /* 0x000fc8000ff3e03f */
[----:B------:R-:W-:-:S04]  /*0e60*/  UIADD3.X UR14, URZ, UR14, URZ, UP1, !UPT ;  /* 0x0000000e3f0e7290 */ /* 0x000fc80008ffe43f */
[----:B------:R-:W-:-:S04]  /*0e70*/  UIMAD.WIDE.U32 UR6, UR14, UR16, URZ ;  /* 0x000000100e0672a5 */ /* 0x000fc8000f8e003f */
[----:B------:R-:W-:Y:S02]  /*0e80*/  UIMAD.WIDE.U32 UR10, UP1, UR12, UR17, UR6 ;  /* 0x000000110c0a72a5 */ /* 0x000fe4000f820006 */
[----:B------:R-:W-:Y:S02]  /*0e90*/  UIMAD.WIDE.U32 UR6, UR12, UR16, URZ ;  /* 0x000000100c0672a5 */ /* 0x000fe4000f8e003f */
[----:B------:R-:W-:Y:S02]  /*0ea0*/  UIADD3.X UR13, URZ, URZ, URZ, UP1, !UPT ;  /* 0x0000003f3f0d7290 */ /* 0x000fe40008ffe43f */
[----:B------:R-:W-:Y:S01]  /*0eb0*/  UIADD3 URZ, UP1, UR7, UR10, URZ ;  /* 0x0000000a073f7290 */ /* 0x000fe2000ff3e03f */
[----:B------:R-:W-:-:S03]  /*0ec0*/  UMOV UR12, UR11 ;  /* 0x0000000b000c7c82 */ /* 0x000fc60008000000 */
[----:B------:R-:W-:-:S12]  /*0ed0*/  UIMAD.WIDE.U32.X UR6, UR14, UR17, UR12, UP1 ;  /* 0x000000110e0672a5 */ /* 0x000fd800088e040c */
.L_x_11:
[----:B------:R-:W-:Y:S01]  /*0ee0*/  USHF.R.U64 UR5, UR6, UR15, UR7 ;  /* 0x0000000f06057299 */ /* 0x000fe20008001207 */
[----:B------:R-:W-:Y:S01]  /*0ef0*/  I2FP.F32.U32 R2, UR9 ;  /* 0x0000000900027c45 */ /* 0x000fe20008201000 */
[----:B------:R-:W-:Y:S01]  /*0f00*/  USHF.R.U32.HI UR6, URZ, UR15, UR7 ;  /* 0x0000000f3f067299 */ /* 0x000fe20008011607 */
[----:B-1----:R-:W-:Y:S01]  /*0f10*/  R2UR UR14, R5 ;  /* 0x00000000050e72ca */ /* 0x002fe200000e0000 */
[----:B------:R-:W-:Y:S02]  /*0f20*/  UIADD3 UR17, UP1, URZ, -UR5, URZ ;  /* 0x800000053f117290 */ /* 0x000fe4000ff3e03f */
[----:B------:R-:W-:Y:S01]  /*0f30*/  FMUL R2, R2, UR21 ;  /* 0x0000001502027c20 */ /* 0x000fe20008400000 */
[----:B------:R-:W-:Y:S01]  /*0f40*/  ULDC.64 UR10, c[0x0][0x620] ;  /* 0x00018800000a7ab9 */ /* 0x000fe20000000a00 */
[----:B------:R-:W-:Y:S01]  /*0f50*/  UIADD3.X UR6, URZ, ~UR6, URZ, UP1, !UPT ;  /* 0x800000063f067290 */ /* 0x000fe20008ffe43f */
[----:B------:R-:W-:Y:S01]  /*0f60*/  UMOV UR12, UR19 ;  /* 0x00000013000c7c82 */ /* 0x000fe20008000000 */
[----:B------:R-:W-:-:S02]  /*0f70*/  UMOV UR13, UR20 ;  /* 0x00000014000d7c82 */ /* 0x000fc40008000000 */
[----:B------:R-:W-:Y:S01]  /*0f80*/  UIMAD UR6, UR6, UR10, URZ ;  /* 0x0000000a060672a4 */ /* 0x000fe2000f8e023f */
[----:B------:R-:W0:Y:S01]  /*0f90*/  F2I.U32.TRUNC.NTZ R2, R2 ;  /* 0x0000000200027305 */ /* 0x000e22000020f000 */
[----:B------:R-:W-:Y:S02]  /*0fa0*/  UIMAD.WIDE.U32 UR12, UR17, UR10, UR12 ;  /* 0x0000000a110c72a5 */ /* 0x000fe4000f8e000c */
[----:B------:R-:W-:Y:S01]  /*0fb0*/  UIMAD UR17, UR17, UR11, UR6 ;  /* 0x0000000b111172a4 */ /* 0x000fe2000f8e0206 */
[----:B------:R-:W-:Y:S01]  /*0fc0*/  ULDC UR24, c[0x0][0x658] ;  /* 0x0001960000187ab9 */ /* 0x000fe20000000800 */
[----:B------:R-:W-:Y:S02]  /*0fd0*/  UMOV UR22, 0xffffffff ;  /* 0xffffffff00167882 */ /* 0x000fe40000000000 */
[----:B------:R-:W-:Y:S01]  /*0fe0*/  UIADD3 UR17, UR13, UR17, URZ ;  /* 0x000000110d117290 */ /* 0x000fe2000fffe03f */
[----:B------:R-:W-:Y:S01]  /*0ff0*/  ULDC UR19, c[0x0][0x618] ;  /* 0x0001860000137ab9 */ /* 0x000fe20000000800 */
[----:B------:R-:W-:Y:S01]  /*1000*/  ULDC.64 UR6, c[0x0][0x640] ;  /* 0x0001900000067ab9 */ /* 0x000fe20000000a00 */
[----:B------:R-:W-:Y:S01]  /*1010*/  USHF.L.U32 UR13, UR22, UR24, URZ ;  /* 0x00000018160d7299 */ /* 0x000fe2000800063f */
[----:B------:R-:W-:Y:S01]  /*1020*/  ISETP.NE.U32.AND P0, PT, RZ, UR6, PT ;  /* 0x00000006ff007c0c */ /* 0x000fe2000bf05070 */
[----:B------:R-:W-:-:S02]  /*1030*/  USHF.R.U64 UR22, UR12, UR19, UR17 ;  /* 0x000000130c167299 */ /* 0x000fc40008001211 */
[----:B------:R-:W-:Y:S01]  /*1040*/  USHF.R.U32.HI UR12, URZ, UR19, UR17 ;  /* 0x000000133f0c7299 */ /* 0x000fe20008011611 */
[----:B0-----:R-:W-:Y:S01]  /*1050*/  R2UR UR16, R2 ;  /* 0x00000000021072ca */ /* 0x001fe200000e0000 */
[----:B------:R-:W-:Y:S01]  /*1060*/  ULDC UR21, c[0x0][0x608] ;  /* 0x0001820000157ab9 */ /* 0x000fe20000000800 */
[----:B------:R-:W-:Y:S01]  /*1070*/  ISETP.NE.AND.EX P0, PT, RZ, UR7, PT, P0 ;  /* 0x00000007ff007c0c */ /* 0x000fe2000bf05300 */
[----:B------:R-:W-:Y:S02]  /*1080*/  USHF.R.U64 UR26, UR22, UR21, UR12 ;  /* 0x00000015161a7299 */ /* 0x000fe4000800120c */
[----:B------:R-:W-:Y:S01]  /*1090*/  USHF.R.U32.HI UR12, URZ, UR21, UR12 ;  /* 0x000000153f0c7299 */ /* 0x000fe2000801160c */
[----:B------:R-:W-:Y:S01]  /*10a0*/  UMOV UR20, 0x1 ;  /* 0x0000000100147882 */ /* 0x000fe20000000000 */
[----:B------:R-:W-:Y:S02]  /*10b0*/  UIADD3 UR14, -UR14, URZ, URZ ;  /* 0x0000003f0e0e7290 */ /* 0x000fe4000fffe13f */
[----:B------:R-:W-:-:S02]  /*10c0*/  USHF.R.U64 UR27, UR26, UR24, UR12 ;  /* 0x000000181a1b7299 */ /* 0x000fc4000800120c */
[----:B------:R-:W-:Y:S01]  /*10d0*/  USHF.L.U32 UR19, UR20, UR24, URZ ;  /* 0x0000001814137299 */ /* 0x000fe2000800063f */
[----:B------:R-:W-:Y:S01]  /*10e0*/  ULDC UR15, c[0x0][0x144] ;  /* 0x00005100000f7ab9 */ /* 0x000fe20000000800 */
[----:B------:R-:W-:Y:S01]  /*10f0*/  ULDC UR10, c[0x0][0x600] ;  /* 0x00018000000a7ab9 */ /* 0x000fe20000000800 */
[----:B------:R-:W-:Y:S02]  /*1100*/  ULOP3.LUT UR20, URZ, UR13, URZ, 0x33, !UPT ;  /* 0x0000000d3f147292 */ /* 0x000fe4000f8e333f */
[----:B------:R-:W-:Y:S02]  /*1110*/  USHF.R.U32.HI UR13, URZ, UR24, UR12 ;  /* 0x000000183f0d7299 */ /* 0x000fe4000801160c */
[----:B------:R-:W-:Y:S02]  /*1120*/  UIADD3 UR11, UR10, -0x1, URZ ;  /* 0xffffffff0a0b7890 */ /* 0x000fe4000fffe03f */
[----:B------:R-:W-:Y:S02]  /*1130*/  UIADD3 UR23, -UR16, URZ, URZ ;  /* 0x0000003f10177290 */ /* 0x000fe4000fffe13f */
[----:B------:R-:W-:Y:S01]  /*1140*/  UIMAD UR4, UR15, UR14, UR4 ;  /* 0x0000000e0f0472a4 */ /* 0x000fe2000f8e0204 */
[----:B------:R-:W-:Y:S01]  /*1150*/  ULDC UR28, c[0x0][0x148] ;  /* 0x00005200001c7ab9 */ /* 0x000fe20000000800 */
[----:B------:R-:W-:Y:S01]  /*1160*/  ULDC UR24, c[0x0][0x648] ;  /* 0x0001920000187ab9 */ /* 0x000fe20000000800 */
[----:B------:R-:W-:Y:S01]  /*1170*/  ULDC UR25, c[0x0][0x638] ;  /* 0x00018e0000197ab9 */ /* 0x000fe20000000800 */
[----:B------:R-:W-:Y:S01]  /*1180*/  UMOV UR12, UR27 ;  /* 0x0000001b000c7c82 */ /* 0x000fe20008000000 */
[----:B------:R-:W-:Y:S07]  /*1190*/  @!P0 BRA `(.L_x_12) ;  /* 0x0000000000308947 */ /* 0x000fee0003800000 */
[----:B------:R-:W-:Y:S02]  /*11a0*/  ULDC UR16, c[0x0][0x64c] ;  /* 0x0001930000107ab9 */ /* 0x000fe40000000800 */
        /* <DEDUP_REMOVED lines=8> */
[----:B------:R-:W-:-:S07]  /*1230*/  UIMAD.WIDE.U32.X UR6, UR21, UR7, UR16, UP1 ;  /* 0x00000007150672a5 */ /* 0x000fce00088e0410 */
[----:B------:R-:W-:Y:S01]  /*1240*/  UMOV UR12, UR6 ;  /* 0x00000006000c7c82 */ /* 0x000fe20008000000 */
[----:B------:R-:W-:-:S05]  /*1250*/  UMOV UR13, UR7 ;  /* 0x00000007000d7c82 */ /* 0x000fca0008000000 */
.L_x_12:
[----:B------:R-:W-:Y:S01]  /*1260*/  UISETP.NE.AND UP1, UPT, UR38, URZ, UPT ;  /* 0x0000003f2600728c */ /* 0x000fe2000bf25270 */
[----:B------:R-:W-:Y:S01]  /*1270*/  IMAD.MOV.U32 R5, RZ, RZ, 0x1 ;  /* 0x00000001ff057424 */ /* 0x000fe200078e00ff */
[----:B------:R-:W-:Y:S01]  /*1280*/  USHF.R.U64 UR6, UR12, UR24, UR13 ;  /* 0x000000180c067299 */ /* 0x000fe2000800120d */
[----:B------:R-:W-:Y:S01]  /*1290*/  IMAD.U32 R2, RZ, RZ, UR5 ;  /* 0x00000005ff027e24 */ /* 0x000fe2000f8e00ff */
[----:B------:R-:W-:Y:S02]  /*12a0*/  ULOP3.LUT UR20, UR26, UR20, URZ, 0xc0, !UPT ;  /* 0x000000141a147292 */ /* 0x000fe4000f8ec03f */
[----:B------:R-:W-:Y:S02]  /*12b0*/  UIADD3 UR7, -UR6, URZ, URZ ;  /* 0x0000003f06077290 */ /* 0x000fe4000fffe13f */
[----:B------:R-:W-:Y:S02]  /*12c0*/  UIMAD UR19, UR19, UR6, UR20 ;  /* 0x00000006131372a4 */ /* 0x000fe4000f8e0214 */
[----:B------:R-:W-:-:S02]  /*12d0*/  ULOP3.LUT UR11, UR22, UR11, URZ, 0xc0, !UPT ;  /* 0x0000000b160b7292 */ /* 0x000fc4000f8ec03f */
[----:B------:R-:W-:Y:S02]  /*12e0*/  @UP1 UIMAD UR4, UR28, UR23, UR9 ;  /* 0x000000171c0412a4 */ /* 0x000fe4000f8e0209 */
[----:B------:R-:W-:-:S03]  /*12f0*/  UIMAD UR6, UR7, UR25, UR27 ;  /* 0x00000019070672a4 */ /* 0x000fc6000f8e021b */
[----:B------:R-:W-:Y:S01]  /*1300*/  ULDC UR7, c[0x0][0x610] ;  /* 0x0001840000077ab9 */ /* 0x000fe20000000800 */
[----:B------:R-:W-:Y:S02]  /*1310*/  UIMAD UR6, UR6, UR10, UR11 ;  /* 0x0000000a060672a4 */ /* 0x000fe4000f8e020b */
[----:B------:R-:W-:-:S04]  /*1320*/  UIMAD UR4, UR19, UR7, UR4 ;  /* 0x00000007130472a4 */ /* 0x000fc8000f8e0204 */
[----:B------:R-:W-:Y:S02]  /*1330*/  USEL UR7, UR6, UR4, !UP1 ;  /* 0x0000000406077287 */ /* 0x000fe4000c800000 */
[----:B------:R-:W-:-:S04]  /*1340*/  USEL UR4, UR4, UR6, !UP1 ;  /* 0x0000000604047287 */ /* 0x000fc8000c800000 */
[----:B------:R-:W-:Y:S02]  /*1350*/  IMAD.U32 R18, RZ, RZ, UR7 ;  /* 0x00000007ff127e24 */ /* 0x000fe4000f8e00ff */
[----:B------:R-:W-:-:S07]  /*1360*/  IMAD.U32 R19, RZ, RZ, UR4 ;  /* 0x00000004ff137e24 */ /* 0x000fce000f8e00ff */
.L_x_10:
[----:B------:R-:W-:Y:S02]  /*1370*/  ULDC UR4, c[0x0][0x28c] ;  /* 0x0000a30000047ab9 */ /* 0x000fe40000000800 */
[----:B------:R-:W-:-:S04]  /*1380*/  UIADD3 UR4, UR4, 0x7f, URZ ;  /* 0x0000007f04047890 */ /* 0x000fc8000fffe03f */
[----:B------:R-:W-:-:S04]  /*1390*/  USHF.R.S32.HI UR5, URZ, 0x1f, UR4 ;  /* 0x0000001f3f057899 */ /* 0x000fc80008011404 */
[----:B------:R-:W-:-:S04]  /*13a0*/  ULEA.HI UR5, UR5, UR4, URZ, 0x7 ;  /* 0x0000000405057291 */ /* 0x000fc8000f8f383f */
[----:B------:R-:W-:Y:S01]  /*13b0*/  USHF.R.S32.HI UR39, URZ, 0x7, UR5 ;  /* 0x000000073f277899 */ /* 0x000fe20008011405 */
[----:B------:R-:W-:Y:S11]  /*13c0*/  @!P1 BRA `(.L_x_13) ;  /* 0x0000003000a89947 */ /* 0x000ff60003800000 */
[----:B------:R-:W-:-:S06]  /*13d0*/  UISETP.GT.U32.AND UP1, UPT, UR18, 0x1, UPT ;  /* 0x000000011200788c */ /* 0x000fcc000bf24070 */
[----:B------:R-:W-:-:S13]  /*13e0*/  PLOP3.LUT P0, PT, PT, PT, UP1, 0x80, 0x0 ;  /* 0x000000000000781c */ /* 0x000fda0003f0f018 */
[----:B------:R-:W-:Y:S05]  /*13f0*/  @P0 EXIT ;  /* 0x000000000000094d */ /* 0x000fea0003800000 */
.L_x_14:
[----:B------:R-:W-:-:S08]  /*1400*/  NOP ;  /* 0x0000000000007918 */ /* 0x000fd00000000000 */
[----:B------:R-:W0:Y:S02]  /*1410*/  USETMAXREG.TRY_ALLOC.CTAPOOL UP1, 0xe8 ;  /* 0x000000e8000079c8 */ /* 0x000e240008020600 */
[----:B0-----:R-:W-:-:S13]  /*1420*/  PLOP3.LUT P0, PT, PT, PT, UP1, 0x80, 0x0 ;  /* 0x000000000000781c */ /* 0x001fda0003f0f018 */
[----:B------:R-:W-:Y:S05]  /*1430*/  @!P0 BRA `(.L_x_14) ;  /* 0xfffffffc00f08947 */ /* 0x000fea000383ffff */
[----:B------:R-:W-:-:S13]  /*1440*/  LOP3.LUT P0, RZ, R5, 0xff, RZ, 0xc0, !PT ;  /* 0x000000ff05ff7812 */ /* 0x000fda000780c0ff */
[----:B------:R-:W-:Y:S05]  /*1450*/  @!P0 EXIT ;  /* 0x000000000000894d */ /* 0x000fea0003800000 */
[----:B------:R-:W0:Y:S01]  /*1460*/  S2UR UR5, SR_CgaCtaId ;  /* 0x00000000000579c3 */ /* 0x000e220000008800 */
[----:B------:R-:W-:Y:S01]  /*1470*/  VIADD R6, R0, 0xffffffff ;  /* 0xffffffff00067836 */ /* 0x000fe20000000000 */
[----:B------:R-:W-:Y:S01]  /*1480*/  SHF.R.S32.HI R0, RZ, 0x1f, R3 ;  /* 0x0000001fff007819 */ /* 0x000fe20000011403 */
[----:B------:R-:W-:Y:S01]  /*1490*/  USHF.R.U32.HI UR4, URZ, 0x4, UR39 ;  /* 0x000000043f047899 */ /* 0x000fe20008011627 */
[----:B------:R-:W-:Y:S02]  /*14a0*/  UMOV UR41, 0x400 ;  /* 0x0000040000297882 */ /* 0x000fe40000000000 */
[----:B------:R-:W-:Y:S01]  /*14b0*/  R2UR UR43, R6 ;  /* 0x00000000062b72ca */ /* 0x000fe200000e0000 */
[----:B------:R-:W-:Y:S01]  /*14c0*/  ULOP3.LUT UR42, UR39, 0xf, URZ, 0xc0, !UPT ;  /* 0x0000000f272a7892 */ /* 0x000fe2000f8ec03f */
[CC--:B------:R-:W-:Y:S01]  /*14d0*/  LEA.HI R4, R0.reuse, R3.reuse, RZ, 0x2 ;  /* 0x0000000300047211 */ /* 0x0c0fe200078f10ff */
[----:B------:R-:W-:Y:S01]  /*14e0*/  ULOP3.LUT UR4, UR4, 0x1, URZ, 0xc0, !UPT ;  /* 0x0000000104047892 */ /* 0x000fe2000f8ec03f */
[----:B------:R-:W-:Y:S01]  /*14f0*/  LEA.HI R0, R0, R3, RZ, 0x5 ;  /* 0x0000000300007211 */ /* 0x000fe200078f28ff */
[----:B------:R-:W-:Y:S01]  /*1500*/  USEL UR42, UR42, URZ, !UP0 ;  /* 0x0000003f2a2a7287 */ /* 0x000fe2000c000000 */
[--C-:B------:R-:W-:Y:S01]  /*1510*/  SHF.R.S32.HI R48, RZ, 0x2, R4.reuse ;  /* 0x00000002ff307819 */ /* 0x100fe20000011404 */
[----:B------:R-:W-:Y:S01]  /*1520*/  UISETP.EQ.U32.AND UP0, UPT, UR4, 0x1, !UP0 ;  /* 0x000000010400788c */ /* 0x000fe2000c702070 */
[----:B------:R-:W-:Y:S01]  /*1530*/  SHF.R.S32.HI R5, RZ, 0x1f, R4 ;  /* 0x0000001fff057819 */ /* 0x000fe20000011404 */
[----:B------:R-:W-:Y:S01]  /*1540*/  UISETP.LT.AND UP1, UPT, UR39, 0x1, UPT ;  /* 0x000000012700788c */ /* 0x000fe2000bf21270 */
[----:B------:R-:W-:Y:S01]  /*1550*/  LOP3.LUT R50, R4, 0xfffffffc, RZ, 0xc0, !PT ;  /* 0xfffffffc04327812 */ /* 0x000fe200078ec0ff */
[----:B------:R-:W-:Y:S01]  /*1560*/  ULDC UR6, c[0x0][0x284] ;  /* 0x0000a10000067ab9 */ /* 0x000fe20000000800 */
[----:B------:R-:W-:Y:S01]  /*1570*/  LEA.HI R5, R5, R48, RZ, 0x3 ;  /* 0x0000003005057211 */ /* 0x000fe200078f18ff */
[----:B------:R-:W-:Y:S01]  /*1580*/  USHF.L.U32 UR43, UR43, 0x3, URZ ;  /* 0x000000032b2b7899 */ /* 0x000fe2000800063f */
[----:B------:R-:W-:Y:S01]  /*1590*/  ISETP.NE.AND P0, PT, R6, RZ, PT ;  /* 0x000000ff0600720c */ /* 0x000fe20003f05270 */
[----:B------:R-:W-:Y:S01]  /*15a0*/  USEL UR45, UR39, 0x1, UP1 ;  /* 0x00000001272d7887 */ /* 0x000fe20008800000 */
[----:B------:R-:W-:Y:S01]  /*15b0*/  LOP3.LUT R5, R5, 0xfffffff8, RZ, 0xc0, !PT ;  /* 0xfffffff805057812 */ /* 0x000fe200078ec0ff */
[----:B------:R-:W-:Y:S01]  /*15c0*/  IMAD.IADD R50, R3, 0x1, -R50 ;  /* 0x0000000103327824 */ /* 0x000fe200078e0a32 */
[----:B0-----:R-:W-:Y:S01]  /*15d0*/  ULEA UR41, UR5, UR41, 0x18 ;  /* 0x0000002905297291 */ /* 0x001fe2000f8ec03f */
[----:B------:R-:W-:Y:S01]  /*15e0*/  IMAD.U32 R52, RZ, RZ, UR43 ;  /* 0x0000002bff347e24 */ /* 0x000fe2000f8e00ff */
[----:B------:R-:W-:Y:S01]  /*15f0*/  SEL R61, RZ, 0x1, P0 ;  /* 0x00000001ff3d7807 */ /* 0x000fe20000000000 */
[----:B------:R-:W-:Y:S01]  /*1600*/  IMAD.IADD R48, R48, 0x1, -R5 ;  /* 0x0000000130307824 */ /* 0x000fe200078e0a05 */
[----:B------:R-:W-:Y:S01]  /*1610*/  UIADD3 UR44, UR41, 0x110, URZ ;  /* 0x00000110292c7890 */ /* 0x000fe2000fffe03f */
[----:B------:R-:W-:Y:S01]  /*1620*/  SHF.R.S32.HI R5, RZ, 0x5, R0 ;  /* 0x00000005ff057819 */ /* 0x000fe20000011400 */
[----:B------:R-:W-:Y:S01]  /*1630*/  UIADD3 UR4, UR41, 0x20200, URZ ;  /* 0x0002020029047890 */ /* 0x000fe2000fffe03f */
[C---:B------:R-:W-:Y:S01]  /*1640*/  LOP3.LUT R54, R52.reuse, 0x8, RZ, 0xc0, !PT ;  /* 0x0000000834367812 */ /* 0x040fe200078ec0ff */
[----:B------:R-:W-:Y:S01]  /*1650*/  UIADD3 UR5, UR41, 0x200, URZ ;  /* 0x0000020029057890 */ /* 0x000fe2000fffe03f */
[--C-:B------:R-:W-:Y:S01]  /*1660*/  SHF.R.S32.HI R49, RZ, 0x1f, R48.reuse ;  /* 0x0000001fff317819 */ /* 0x100fe20000011430 */
[----:B------:R-:W-:Y:S01]  /*1670*/  USHF.R.U32.HI UR4, URZ, 0x4, UR4 ;  /* 0x000000043f047899 */ /* 0x000fe20008011604 */
[C-C-:B------:R-:W-:Y:S01]  /*1680*/  IMAD R55, R5.reuse, -0x10, -R48.reuse ;  /* 0xfffffff005377824 */ /* 0x140fe200078e0a30 */
[----:B------:R-:W-:Y:S01]  /*1690*/  USHF.R.U32.HI UR5, URZ, 0x4, UR5 ;  /* 0x000000043f057899 */ /* 0x000fe20008011605 */
[----:B------:R-:W-:Y:S01]  /*16a0*/  IMAD.U32 R51, RZ, RZ, UR44 ;  /* 0x0000002cff337e24 */ /* 0x000fe2000f8e00ff */
[----:B------:R-:W-:Y:S01]  /*16b0*/  ULOP3.LUT UR4, UR4, 0x3fff, URZ, 0xc0, !UPT ;  /* 0x00003fff04047892 */ /* 0x000fe2000f8ec03f */
[----:B------:R-:W-:Y:S01]  /*16c0*/  IMAD.WIDE R48, R5, 0x10, R48 ;  /* 0x0000001005307825 */ /* 0x000fe200078e0230 */
[----:B------:R-:W-:Y:S01]  /*16d0*/  ULOP3.LUT UR5, UR5, 0x3fff, URZ, 0xc0, !UPT ;  /* 0x00003fff05057892 */ /* 0x000fe2000f8ec03f */
[----:B------:R-:W-:Y:S01]  /*16e0*/  LOP3.LUT R52, R52, 0x8, RZ, 0xc, !PT ;  /* 0x0000000834347812 */ /* 0x000fe200078e0cff */
[----:B------:R-:W-:Y:S01]  /*16f0*/  USHF.L.U32 UR40, UR39, 0x1, URZ ;  /* 0x0000000127287899 */ /* 0x000fe2000800063f */
[----:B------:R-:W-:Y:S01]  /*1700*/  VIADD R53, R51, UR43 ;  /* 0x0000002b33357c36 */ /* 0x000fe20008000000 */
[----:B------:R-:W-:Y:S01]  /*1710*/  LOP3.LUT R54, R54, 0x18, RZ, 0x3c, !PT ;  /* 0x0000001836367812 */ /* 0x000fe200078e3cff */
[----:B------:R-:W-:Y:S01]  /*1720*/  VIADD R55, R55, UR6 ;  /* 0x0000000637377c36 */ /* 0x000fe20008000000 */
[----:B------:R-:W-:-:S02]  /*1730*/  UIADD3 UR45, -UR45, UR39, URZ ;  /* 0x000000272d2d7290 */ /* 0x000fc4000fffe13f */
[----:B------:R-:W-:Y:S02]  /*1740*/  USEL UR46, URZ, 0x1, !UP0 ;  /* 0x000000013f2e7887 */ /* 0x000fe4000c000000 */
[----:B------:R-:W-:Y:S02]  /*1750*/  ULOP3.LUT UR47, UR4, 0x10000, URZ, 0xfc, !UPT ;  /* 0x00010000042f7892 */ /* 0x000fe4000f8efc3f */
[----:B------:R-:W-:-:S12]  /*1760*/  ULOP3.LUT UR48, UR5, 0x10000, URZ, 0xfc, !UPT ;  /* 0x0001000005307892 */ /* 0x000fd8000f8efc3f */
.L_x_86:
[----:B------:R-:W-:Y:S01]  /*1770*/  SHF.L.U32 R0, R61, 0x1f, RZ ;  /* 0x0000001f3d007819 */ /* 0x000fe200000006ff */
[----:B------:R-:W-:Y:S02]  /*1780*/  ULDC UR4, c[0x0][0x28c] ;  /* 0x0000a30000047ab9 */ /* 0x000fe40000000800 */
[----:B------:R-:W-:Y:S01]  /*1790*/  ISETP.LT.AND P1, PT, RZ, UR4, PT ;  /* 0x00000004ff007c0c */ /* 0x000fe2000bf21270 */
[----:B------:R-:W0:Y:S02]  /*17a0*/  SYNCS.PHASECHK.TRANS64.TRYWAIT P0, [R51+UR43], R0 ;  /* 0x00000000330075a7 */ /* 0x000e24000800016b */
[----:B01-3--:R-:W-:Y:S10]  /*17b0*/  @!P0 BRA `(.L_x_15) ;  /* 0x0000004400588947 */ /* 0x00bff40003800000 */
.L_x_120:
[----:B------:R-:W-:Y:S05]  /*17c0*/  @P1 BRA `(.L_x_16) ;  /* 0x0000000000401947 */ /* 0x000fea0003800000 */
[----:B0-----:R-:W-:Y:S01]  /*17d0*/  MOV R0, 0x0 ;  /* 0x0000000000007802 */ /* 0x001fe20000000f00 */
[----:B------:R-:W-:Y:S01]  /*17e0*/  ULDC.64 UR4, c[0x4][0x68] ;  /* 0x01001a0000047ab9 */ /* 0x000fe20000000a00 */
[----:B------:R-:W-:Y:S01]  /*17f0*/  ULDC.64 UR6, c[0x4][0x8] ;  /* 0x0100020000067ab9 */ /* 0x000fe20000000a00 */
[----:B------:R-:W-:Y:S01]  /*1800*/  IMAD.U32 R4, RZ, RZ, UR4 ;  /* 0x00000004ff047e24 */ /* 0x000fe2000f8e00ff */
[----:B------:R0:W1:Y:S01]  /*1810*/  LDC.64 R14, c[0x4][R0] ;  /* 0x01000000000e7b82 */ /* 0x0000620000000a00 */
[----:B------:R-:W-:Y:S01]  /*1820*/  IMAD.U32 R5, RZ, RZ, UR5 ;  /* 0x00000005ff057e24 */ /* 0x000fe2000f8e00ff */
[----:B------:R-:W-:Y:S01]  /*1830*/  ULDC.64 UR4, c[0x4][0x70] ;  /* 0x01001c0000047ab9 */ /* 0x000fe20000000a00 */
[----:B------:R-:W-:Y:S02]  /*1840*/  IMAD.U32 R10, RZ, RZ, UR6 ;  /* 0x00000006ff0a7e24 */ /* 0x000fe4000f8e00ff */
[----:B------:R-:W-:Y:S02]  /*1850*/  IMAD.U32 R6, RZ, RZ, UR4 ;  /* 0x00000004ff067e24 */ /* 0x000fe4000f8e00ff */
[----:B------:R-:W-:-:S02]  /*1860*/  IMAD.U32 R7, RZ, RZ, UR5 ;  /* 0x00000005ff077e24 */ /* 0x000fc4000f8e00ff */
[----:B------:R-:W-:Y:S02]  /*1870*/  IMAD.U32 R11, RZ, RZ, UR7 ;  /* 0x00000007ff0b7e24 */ /* 0x000fe4000f8e00ff */
[----:B------:R-:W-:Y:S02]  /*1880*/  IMAD.MOV.U32 R8, RZ, RZ, 0x1e1 ;  /* 0x000001e1ff087424 */ /* 0x000fe400078e00ff */
[----:B------:R-:W-:Y:S02]  /*1890*/  IMAD.MOV.U32 R12, RZ, RZ, 0x1 ;  /* 0x00000001ff0c7424 */ /* 0x000fe400078e00ff */
[----:B0-----:R-:W-:-:S07]  /*18a0*/  IMAD.MOV.U32 R13, RZ, RZ, RZ ;  /* 0x000000ffff0d7224 */ /* 0x001fce00078e00ff */
[----:B------:R-:W-:-:S07]  /*18b0*/  LEPC R20, `(.L_x_16) ;  /* 0x000000001014794e */ /* 0x000fce0000000000 */
[----:B-1---5:R-:W-:Y:S05]  /*18c0*/  CALL.ABS.NOINC R14 ;  /* 0x000000000e007343 */ /* 0x022fea0003c00000 */
.L_x_16:
[----:B------:R-:W-:-:S06]  /*18d0*/  ULOP3.LUT UR4, UR36, 0x1, URZ, 0xfc, !UPT ;  /* 0x0000000124047892 */ /* 0x000fcc000f8efc3f */
[----:B0-----:R-:W-:-:S05]  /*18e0*/  IMAD.U32 R0, RZ, RZ, UR4 ;  /* 0x00000004ff007e24 */ /* 0x001fca000f8e00ff */
[----:B------:R-:W-:-:S13]  /*18f0*/  ISETP.NE.AND P0, PT, R0, 0x3, PT ;  /* 0x000000030000780c */ /* 0x000fda0003f05270 */
[----:B------:R-:W-:Y:S05]  /*1900*/  @!P0 BRA `(.L_x_17) ;  /* 0x0000000000048947 */ /* 0x000fea0003800000 */
[----:B------:R-:W-:Y:S01]  /*1910*/  BPT.TRAP 0x1 ;  /* 0x000000040000795c */ /* 0x000fe20000300000 */
.L_x_17:
[----:B------:R-:W-:Y:S02]  /*1920*/  IMAD.U32 R3, RZ, RZ, UR42 ;  /* 0x0000002aff037e24 */ /* 0x000fe4000f8e00ff */
[----:B------:R-:W-:-:S03]  /*1930*/  IMAD.U32 R0, RZ, RZ, UR46 ;  /* 0x0000002eff007e24 */ /* 0x000fc6000f8e00ff */
[----:B------:R-:W-:Y:S02]  /*1940*/  LEA R3, R3, UR41, 0x3 ;  /* 0x0000002903037c11 */ /* 0x000fe4000f8e18ff */
[----:B------:R-:W-:-:S04]  /*1950*/  SHF.L.U32 R0, R0, 0x1f, RZ ;  /* 0x0000001f00007819 */ /* 0x000fc800000006ff */
[----:B------:R0:W1:Y:S01]  /*1960*/  SYNCS.PHASECHK.TRANS64.TRYWAIT P1, [R3+URZ], R0 ;  /* 0x00000000030075a7 */ /* 0x000062000802017f */
[----:B------:R-:W-:Y:S05]  /*1970*/  @!P0 BRA `(.L_x_18) ;  /* 0x0000000000048947 */ /* 0x000fea0003800000 */
[----:B------:R-:W-:Y:S01]  /*1980*/  BPT.TRAP 0x1 ;  /* 0x000000040000795c */ /* 0x000fe20000300000 */
.L_x_18:
[----:B-1----:R-:W-:Y:S05]  /*1990*/  @P1 BRA `(.L_x_19) ;  /* 0x0000000000081947 */ /* 0x002fea0003800000 */
[----:B------:R-:W1:Y:S02]  /*19a0*/  SYNCS.PHASECHK.TRANS64.TRYWAIT P1, [R3+URZ], R0 ;  /* 0x00000000030075a7 */ /* 0x000e64000802017f */
[----:B-1----:R-:W-:Y:S05]  /*19b0*/  @!P1 BRA `(.L_x_20) ;  /* 0x0000004000ec9947 */ /* 0x002fea0003800000 */
.L_x_19:
[----:B------:R-:W-:Y:S05]  /*19c0*/  WARPSYNC.ALL ;  /* 0x0000000000007948 */ /* 0x000fea0003800000 */
[----:B------:R-:W-:Y:S01]  /*19d0*/  ULEA UR9, UR42, UR48, 0x9 ;  /* 0x000000302a097291 */ /* 0x000fe2000f8e483f */
[----:B------:R-:W-:Y:S01]  /*19e0*/  WARPGROUP.ARRIVE ;  /* 0x00000000000079c5 */ /* 0x000fe20000000000 */
[----:B------:R-:W-:Y:S01]  /*19f0*/  UIMAD UR8, UR42, 0x180, UR47 ;  /* 0x000001802a0878a4 */ /* 0x000fe2000f8e022f */
[----:B01----:R-:W-:Y:S01]  /*1a00*/  IMAD.U32 R0, RZ, RZ, UR45 ;  /* 0x0000002dff007e24 */ /* 0x003fe2000f8e00ff */
[----:B------:R-:W-:Y:S01]  /*1a10*/  UMOV UR5, 0x40000040 ;  /* 0x4000004000057882 */ /* 0x000fe20000000000 */
[----:B------:R-:W-:Y:S01]  /*1a20*/  UMOV UR7, 0x40000040 ;  /* 0x4000004000077882 */ /* 0x000fe20000000000 */
[----:B------:R-:W-:Y:S01]  /*1a30*/  UIADD3 UR10, UR8, 0x80, URZ ;  /* 0x00000080080a7890 */ /* 0x000fe2000fffe03f */
[----:B------:R-:W-:-:S02]  /*1a40*/  UMOV UR4, UR9 ;  /* 0x0000000900047c82 */ /* 0x000fc40008000000 */
[----:B------:R-:W-:Y:S01]  /*1a50*/  UMOV UR6, UR8 ;  /* 0x0000000800067c82 */ /* 0x000fe20008000000 */
[----:B------:R-:W-:Y:S01]  /*1a60*/  UIADD3 UR11, UR8, 0x100, URZ ;  /* 0x00000100080b7890 */ /* 0x000fe2000fffe03f */
[----:B------:R-:W-:Y:S01]  /*1a70*/  IGMMA.64x16x32.S8.S8 R40, gdesc[UR4], RZ, !UPT, gsb0 ;  /* 0x00600000042879f1 */ /* 0x000fe2000c0410ff */
[----:B------:R-:W-:Y:S01]  /*1a80*/  UMOV UR7, 0x40000040 ;  /* 0x4000004000077882 */ /* 0x000fe20000000000 */
[----:B------:R-:W-:Y:S01]  /*1a90*/  UMOV UR6, UR10 ;  /* 0x0000000a00067c82 */ /* 0x000fe20008000000 */
[----:B------:R-:W-:Y:S01]  /*1aa0*/  UIADD3 UR10, UR8, 0x82, URZ ;  /* 0x00000082080a7890 */ /* 0x000fe2000fffe03f */
[----:B------:R-:W-:Y:S01]  /*1ab0*/  ISETP.GE.AND P1, PT, R0, 0x1, PT ;  /* 0x000000010000780c */ /* 0x000fe20003f26270 */
[----:B------:R-:W-:Y:S02]  /*1ac0*/  WARPGROUP.DEPBAR.LE gsb0, 0x0 ;  /* 0x00008000000079c5 */ /* 0x000fe40000010000 */
[----:B------:R-:W-:-:S06]  /*1ad0*/  WARPGROUP.ARRIVE ;  /* 0x00000000000079c5 */ /* 0x000fcc0000000000 */
[----:B------:R-:W-:Y:S01]  /*1ae0*/  IGMMA.64x16x32.S8.S8 R32, gdesc[UR4], RZ, !UPT, gsb0 ;  /* 0x00600000042079f1 */ /* 0x000fe2000c0410ff */
[----:B------:R-:W-:Y:S01]  /*1af0*/  UMOV UR6, UR11 ;  /* 0x0000000b00067c82 */ /* 0x000fe20008000000 */
[----:B------:R-:W-:Y:S01]  /*1b00*/  UMOV UR7, 0x40000040 ;  /* 0x4000004000077882 */ /* 0x000fe20000000000 */
[----:B------:R-:W-:Y:S01]  /*1b10*/  UIADD3 UR11, UR8, 0x102, URZ ;  /* 0x00000102080b7890 */ /* 0x000fe2000fffe03f */
[----:B------:R-:W-:Y:S02]  /*1b20*/  WARPGROUP.DEPBAR.LE gsb0, 0x0 ;  /* 0x00008000000079c5 */ /* 0x000fe40000010000 */
[----:B------:R-:W-:-:S06]  /*1b30*/  WARPGROUP.ARRIVE ;  /* 0x00000000000079c5 */ /* 0x000fcc0000000000 */
[----:B------:R-:W-:Y:S01]  /*1b40*/  IGMMA.64x16x32.S8.S8 R24, gdesc[UR4], RZ, !UPT, gsb0 ;  /* 0x00600000041879f1 */ /* 0x000fe2000c0410ff */
[----:B------:R-:W-:Y:S02]  /*1b50*/  UIADD3 UR4, UR9, 0x2, URZ ;  /* 0x0000000209047890 */ /* 0x000fe4000fffe03f */
[----:B------:R-:W-:Y:S01]  /*1b60*/  UIADD3 UR6, UR8, 0x2, URZ ;  /* 0x0000000208067890 */ /* 0x000fe2000fffe03f */
[----:B------:R-:W-:Y:S01]  /*1b70*/  UMOV UR5, 0x40000040 ;  /* 0x4000004000057882 */ /* 0x000fe20000000000 */
[----:B------:R-:W-:Y:S01]  /*1b80*/  UMOV UR7, 0x40000040 ;  /* 0x4000004000077882 */ /* 0x000fe20000000000 */
[----:B------:R-:W-:Y:S02]  /*1b90*/  WARPGROUP.DEPBAR.LE gsb0, 0x0 ;  /* 0x00008000000079c5 */ /* 0x000fe40000010000 */
[----:B------:R-:W-:-:S06]  /*1ba0*/  WARPGROUP.ARRIVE ;  /* 0x00000000000079c5 */ /* 0x000fcc0000000000 */
[----:B------:R-:W-:Y:S01]  /*1bb0*/  IGMMA.64x16x32.S8.S8 R40, gdesc[UR4], R40, gsb0 ;  /* 0x00600000042879f1 */ /* 0x000fe20008041028 */
[----:B------:R-:W-:Y:S01]  /*1bc0*/  UMOV UR6, UR10 ;  /* 0x0000000a00067c82 */ /* 0x000fe20008000000 */
[----:B------:R-:W-:Y:S01]  /*1bd0*/  UMOV UR7, 0x40000040 ;  /* 0x4000004000077882 */ /* 0x000fe20000000000 */
[----:B------:R-:W-:Y:S01]  /*1be0*/  UIADD3 UR10, UR8, 0x84, URZ ;  /* 0x00000084080a7890 */ /* 0x000fe2000fffe03f */
        /* <DEDUP_REMOVED lines=26> */
[----:B------:R-:W-:Y:S02]  /*1d90*/  UIADD3 UR4, UR9, 0x6, URZ ;  /* 0x0000000609047890 */ /* 0x000fe4000fffe03f */
[----:B------:R-:W-:Y:S01]  /*1da0*/  UIADD3 UR6, UR8, 0x6, URZ ;  /* 0x0000000608067890 */ /* 0x000fe2000fffe03f */
[----:B------:R-:W-:Y:S01]  /*1db0*/  UMOV UR5, 0x40000040 ;  /* 0x4000004000057882 */ /* 0x000fe20000000000 */
[----:B------:R-:W-:Y:S01]  /*1dc0*/  UMOV UR7, 0x40000040 ;  /* 0x4000004000077882 */ /* 0x000fe20000000000 */
[----:B------:R-:W-:Y:S02]  /*1dd0*/  UIADD3 UR9, UR8, 0x86, URZ ;  /* 0x0000008608097890 */ /* 0x000fe4000fffe03f */
[----:B------:R-:W-:Y:S01]  /*1de0*/  UIADD3 UR8, UR8, 0x106, URZ ;  /* 0x0000010608087890 */ /* 0x000fe2000fffe03f */
        /* <DEDUP_REMOVED lines=12> */
[----:B------:R-:W-:Y:S03]  /*1eb0*/  IGMMA.64x16x32.S8.S8 R24, gdesc[UR4], R24, gsb0 ;  /* 0x00600000041879f1 */ /* 0x000fe60008041018 */
[----:B------:R-:W-:Y:S02]  /*1ec0*/  WARPGROUP.DEPBAR.LE gsb0, 0x0 ;  /* 0x00008000000079c5 */ /* 0x000fe40000010000 */
[----:B------:R-:W-:Y:S05]  /*1ed0*/  @!P1 BRA `(.L_x_21) ;  /* 0x0000000400d49947 */ /* 0x000fea0003800000 */
[----:B------:R-:W-:Y:S01]  /*1ee0*/  UIADD3 UR9, UR42, 0x1, URZ ;  /* 0x000000012a097890 */ /* 0x000fe2000fffe03f */
[----:B------:R-:W-:Y:S01]  /*1ef0*/  IMAD.U32 R0, RZ, RZ, UR45 ;  /* 0x0000002dff007e24 */ /* 0x000fe2000f8e00ff */
[----:B------:R-:W-:Y:S02]  /*1f00*/  UMOV UR8, UR42 ;  /* 0x0000002a00087c82 */ /* 0x000fe40008000000 */
[----:B------:R-:W-:-:S04]  /*1f10*/  UISETP.NE.AND UP0, UPT, UR9, 0x10, UPT ;  /* 0x000000100900788c */ /* 0x000fc8000bf05270 */
[----:B------:R-:W-:Y:S02]  /*1f20*/  USEL UR4, URZ, 0x1, UP0 ;  /* 0x000000013f047887 */ /* 0x000fe40008000000 */
[----:B------:R-:W-:Y:S02]  /*1f30*/  USEL UR9, UR9, URZ, UP0 ;  /* 0x0000003f09097287 */ /* 0x000fe40008000000 */
[----:B------:R-:W-:-:S06]  /*1f40*/  ULOP3.LUT UR4, UR46, UR4, URZ, 0x3c, !UPT ;  /* 0x000000042e047292 */ /* 0x000fcc000f8e3c3f */
[----:B------:R-:W-:-:S07]  /*1f50*/  IMAD.U32 R5, RZ, RZ, UR4 ;  /* 0x00000004ff057e24 */ /* 0x000fce000f8e00ff */
.L_x_28:
[----:B01----:R-:W-:Y:S05]  /*1f60*/  @!P0 BRA `(.L_x_22) ;  /* 0x0000000000048947 */ /* 0x003fea0003800000 */
[----:B------:R-:W-:Y:S01]  /*1f70*/  BPT.TRAP 0x1 ;  /* 0x000000040000795c */ /* 0x000fe20000300000 */
.L_x_22:
[----:B------:R-:W-:Y:S01]  /*1f80*/  ULEA UR4, UR9, UR41, 0x3 ;  /* 0x0000002909047291 */ /* 0x000fe2000f8e183f */
[----:B------:R-:W-:-:S08]  /*1f90*/  SHF.L.U32 R3, R5, 0x1f, RZ ;  /* 0x0000001f05037819 */ /* 0x000fd000000006ff */
[----:B------:R0:W1:Y:S01]  /*1fa0*/  SYNCS.PHASECHK.TRANS64.TRYWAIT P1, [UR4], R3 ;  /* 0x00000003ff0075a7 */ /* 0x0000620008020144 */
[----:B------:R-:W-:Y:S05]  /*1fb0*/  @!P0 BRA `(.L_x_23) ;  /* 0x0000000000048947 */ /* 0x000fea0003800000 */
[----:B------:R-:W-:Y:S01]  /*1fc0*/  BPT.TRAP 0x1 ;  /* 0x000000040000795c */ /* 0x000fe20000300000 */
.L_x_23:
[----:B-1----:R-:W-:Y:S05]  /*1fd0*/  @P1 BRA `(.L_x_24) ;  /* 0x0000000000081947 */ /* 0x002fea0003800000 */
[----:B------:R-:W1:Y:S02]  /*1fe0*/  SYNCS.PHASECHK.TRANS64.TRYWAIT P1, [UR4], R3 ;  /* 0x00000003ff0075a7 */ /* 0x000e640008020144 */
[----:B-1----:R-:W-:Y:S05]  /*1ff0*/  @!P1 BRA `(.L_x_25) ;  /* 0x0000003c00709947 */ /* 0x002fea0003800000 */
.L_x_24:
[----:B------:R-:W-:Y:S01]  /*2000*/  ULEA UR11, UR9, UR48, 0x9 ;  /* 0x00000030090b7291 */ /* 0x000fe2000f8e483f */
[----:B------:R-:W-:Y:S01]  /*2010*/  WARPGROUP.ARRIVE ;  /* 0x00000000000079c5 */ /* 0x000fe20000000000 */
[----:B------:R-:W-:Y:S01]  /*2020*/  UIMAD UR10, UR9, 0x180, UR47 ;  /* 0x00000180090a78a4 */ /* 0x000fe2000f8e022f */
[----:B------:R-:W-:Y:S01]  /*2030*/  UMOV UR5, 0x40000040 ;  /* 0x4000004000057882 */ /* 0x000fe20000000000 */
[----:B------:R-:W-:Y:S02]  /*2040*/  UMOV UR7, 0x40000040 ;  /* 0x4000004000077882 */ /* 0x000fe40000000000 */
[----:B------:R-:W-:Y:S01]  /*2050*/  UIADD3 UR12, UR10, 0x80, URZ ;  /* 0x000000800a0c7890 */ /* 0x000fe2000fffe03f */
[----:B------:R-:W-:Y:S02]  /*2060*/  UMOV UR4, UR11 ;  /* 0x0000000b00047c82 */ /* 0x000fe40008000000 */
[----:B------:R-:W-:Y:S01]  /*2070*/  UMOV UR6, UR10 ;  /* 0x0000000a00067c82 */ /* 0x000fe20008000000 */
[----:B------:R-:W-:Y:S01]  /*2080*/  UIADD3 UR13, UR10, 0x100, URZ ;  /* 0x000001000a0d7890 */ /* 0x000fe2000fffe03f */
[----:B------:R-:W-:Y:S01]  /*2090*/  IGMMA.64x16x32.S8.S8 R40, gdesc[UR4], R40, gsb0 ;  /* 0x00600000042879f1 */ /* 0x000fe20008041028 */
[----:B------:R-:W-:Y:S01]  /*20a0*/  UMOV UR7, 0x40000040 ;  /* 0x4000004000077882 */ /* 0x000fe20000000000 */
[----:B------:R-:W-:Y:S01]  /*20b0*/  UMOV UR6, UR12 ;  /* 0x0000000c00067c82 */ /* 0x000fe20008000000 */
[----:B------:R-:W-:Y:S01]  /*20c0*/  UIADD3 UR12, UR10, 0x82, URZ ;  /* 0x000000820a0c7890 */ /* 0x000fe2000fffe03f */
[----:B------:R-:W-:-:S02]  /*20d0*/  WARPGROUP.DEPBAR.LE gsb0, 0x0 ;  /* 0x00008000000079c5 */ /* 0x000fc40000010000 */
        /* <DEDUP_REMOVED lines=65> */
[----:B------:R-:W-:Y:S01]  /*24f0*/  BPT.TRAP 0x1 ;  /* 0x000000040000795c */ /* 0x000fe20000300000 */
.L_x_26:
[----:B------:R-:W-:Y:S02]  /*2500*/  UISETP.GT.U32.AND UP0, UPT, UR36, 0x1, UPT ;  /* 0x000000012400788c */ /* 0x000fe4000bf04070 */
[----:B------:R-:W-:-:S04]  /*2510*/  ULEA UR4, UR8, UR41, 0x3 ;  /* 0x0000002908047291 */ /* 0x000fc8000f8e183f */
[----:B------:R-:W-:Y:S01]  /*2520*/  UIADD3 UR4, UR4, 0x80, URZ ;  /* 0x0000008004047890 */ /* 0x000fe2000fffe03f */
[----:B------:R-:W-:-:S03]  /*2530*/  PLOP3.LUT P1, PT, PT, PT, UP0, 0x80, 0x0 ;  /* 0x000000000000781c */ /* 0x000fc60003f2f008 */
[----:B------:R-:W-:-:S09]  /*2540*/  UPRMT UR4, URZ, 0x654, UR4 ;  /* 0x000006543f047896 */ /* 0x000fd20008000004 */
[----:B------:R-:W-:Y:S01]  /*2550*/  SYNCS.ARRIVE.TRANS64.RED.A1T0 RZ, [UR4], RZ ;  /* 0x000000ffffff79a7 */ /* 0x000fe20008100404 */
[----:B------:R-:W-:Y:S05]  /*2560*/  @P1 BRA `(.L_x_27) ;  /* 0x0000000000041947 */ /* 0x000fea0003800000 */
[----:B------:R-:W-:Y:S01]  /*2570*/  BPT.TRAP 0x1 ;  /* 0x000000040000795c */ /* 0x000fe20000300000 */
.L_x_27:
[----:B------:R-:W-:Y:S01]  /*2580*/  UIADD3 UR9, UR9, 0x1, URZ ;  /* 0x0000000109097890 */ /* 0x000fe2000fffe03f */
[C---:B------:R-:W-:Y:S01]  /*2590*/  ISETP.GT.AND P1, PT, R0.reuse, 0x1, PT ;  /* 0x000000010000780c */ /* 0x040fe20003f24270 */
[----:B------:R-:W-:Y:S01]  /*25a0*/  UIADD3 UR8, UR8, 0x1, URZ ;  /* 0x0000000108087890 */ /* 0x000fe2000fffe03f */
[----:B------:R-:W-:Y:S01]  /*25b0*/  VIADD R0, R0, 0xffffffff ;  /* 0xffffffff00007836 */ /* 0x000fe20000000000 */
[----:B------:R-:W-:Y:S02]  /*25c0*/  UISETP.NE.AND UP0, UPT, UR9, 0x10, UPT ;  /* 0x000000100900788c */ /* 0x000fe4000bf05270 */
[----:B------:R-:W-:Y:S02]  /*25d0*/  UISETP.NE.AND UP1, UPT, UR8, 0x10, UPT ;  /* 0x000000100800788c */ /* 0x000fe4000bf25270 */
[----:B------:R-:W-:Y:S02]  /*25e0*/  USEL UR4, URZ, 0x1, UP0 ;  /* 0x000000013f047887 */ /* 0x000fe40008000000 */
[----:B------:R-:W-:-:S02]  /*25f0*/  USEL UR9, UR9, URZ, UP0 ;  /* 0x0000003f09097287 */ /* 0x000fc40008000000 */
[----:B------:R-:W-:Y:S02]  /*2600*/  USEL UR8, UR8, URZ, UP1 ;  /* 0x0000003f08087287 */ /* 0x000fe40008800000 */
[----:B------:R-:W-:Y:S01]  /*2610*/  LOP3.LUT R5, R5, UR4, RZ, 0x3c, !PT ;  /* 0x0000000405057c12 */ /* 0x000fe2000f8e3cff */
[----:B------:R-:W-:Y:S09]  /*2620*/  @P1 BRA `(.L_x_28) ;  /* 0xfffffff8004c1947 */ /* 0x000ff2000383ffff */
.L_x_21:
[----:B------:R-:W2:Y:S01]  /*2630*/  LDC R0, c[0x0][0x28c] ;  /* 0x0000a300ff007b82 */ /* 0x000ea20000000800 */
[----:B------:R3:W-:Y:S01]  /*2640*/  SYNCS.ARRIVE.TRANS64.A1T0 RZ, [R52+UR44], RZ ;  /* 0x000000ff34ff79a7 */ /* 0x0007e2000810002c */
[----:B--2---:R-:W-:-:S13]  /*2650*/  ISETP.GE.AND P1, PT, R0, 0x1, PT ;  /* 0x000000010000780c */ /* 0x004fda0003f26270 */
[----:B---3--:R-:W-:Y:S05]  /*2660*/  @!P1 BRA `(.L_x_29) ;  /* 0x0000000000309947 */ /* 0x008fea0003800000 */
[----:B------:R-:W-:Y:S05]  /*2670*/  @!P0 BRA `(.L_x_30) ;  /* 0x0000000000048947 */ /* 0x000fea0003800000 */
[----:B------:R-:W-:Y:S01]  /*2680*/  BPT.TRAP 0x1 ;  /* 0x000000040000795c */ /* 0x000fe20000300000 */
.L_x_30:
[----:B------:R-:W-:Y:S02]  /*2690*/  UIADD3 UR4, UR45, UR42, URZ ;  /* 0x0000002a2d047290 */ /* 0x000fe4000fffe03f */
[----:B------:R-:W-:Y:S02]  /*26a0*/  UISETP.GT.U32.AND UP0, UPT, UR36, 0x1, UPT ;  /* 0x000000012400788c */ /* 0x000fe4000bf04070 */
[----:B------:R-:W-:-:S04]  /*26b0*/  USHF.L.U32 UR4, UR4, 0x3, URZ ;  /* 0x0000000304047899 */ /* 0x000fc8000800063f */
[----:B------:R-:W-:Y:S01]  /*26c0*/  ULOP3.LUT UR4, UR4, 0x78, URZ, 0xc0, !UPT ;  /* 0x0000007804047892 */ /* 0x000fe2000f8ec03f */
[----:B------:R-:W-:-:S03]  /*26d0*/  PLOP3.LUT P0, PT, PT, PT, UP0, 0x80, 0x0 ;  /* 0x000000000000781c */ /* 0x000fc60003f0f008 */
[----:B------:R-:W-:-:S04]  /*26e0*/  UIADD3 UR4, UR41, 0x80, UR4 ;  /* 0x0000008029047890 */ /* 0x000fc8000fffe004 */
[----:B------:R-:W-:-:S09]  /*26f0*/  UPRMT UR4, URZ, 0x654, UR4 ;  /* 0x000006543f047896 */ /* 0x000fd20008000004 */
[----:B------:R-:W-:Y:S01]  /*2700*/  SYNCS.ARRIVE.TRANS64.RED.A1T0 RZ, [UR4], RZ ;  /* 0x000000ffffff79a7 */ /* 0x000fe20008100404 */
[----:B------:R-:W-:Y:S05]  /*2710*/  @P0 BRA `(.L_x_29) ;  /* 0x0000000000040947 */ /* 0x000fea0003800000 */
[----:B------:R-:W-:Y:S01]  /*2720*/  BPT.TRAP 0x1 ;  /* 0x000000040000795c */ /* 0x000fe20000300000 */
.L_x_29:
[----:B------:R-:W-:Y:S01]  /*2730*/  SHF.L.U32 R0, R61, 0x1f, RZ ;  /* 0x0000001f3d007819 */ /* 0x000fe200000006ff */
[----:B------:R-:W-:Y:S01]  /*2740*/  UIADD3 UR42, UR40, UR42, URZ ;  /* 0x0000002a282a7290 */ /* 0x000fe2000fffe03f */
[----:B------:R-:W2:Y:S01]  /*2750*/  LDC R15, c[0x0][0x288] ;  /* 0x0000a200ff0f7b82 */ /* 0x000ea20000000800 */
[----:B------:R-:W-:Y:S02]  /*2760*/  IMAD.SHL.U32 R8, R50, 0x2, RZ ;  /* 0x0000000232087824 */ /* 0x000fe400078e00ff */
[----:B------:R-:W-:Y:S02]  /*2770*/  USHF.R.U32.HI UR4, URZ, 0x4, UR42 ;  /* 0x000000043f047899 */ /* 0x000fe4000801162a */
[----:B------:R-:W-:Y:S01]  /*2780*/  UISETP.GT.U32.AND UP0, UPT, UR42, 0xf, UPT ;  /* 0x0000000f2a00788c */ /* 0x000fe2000bf04070 */
[----:B------:R-:W-:Y:S01]  /*2790*/  SHF.R.S32.HI R9, RZ, 0x1f, R8 ;  /* 0x0000001fff097819 */ /* 0x000fe20000011408 */
[----:B------:R-:W-:Y:S01]  /*27a0*/  ULOP3.LUT UR4, UR4, 0x1, URZ, 0xc0, !UPT ;  /* 0x0000000104047892 */ /* 0x000fe2000f8ec03f */
[----:B------:R-:W3:Y:S01]  /*27b0*/  SYNCS.PHASECHK.TRANS64.TRYWAIT P0, [R51+UR43+0x10], R0 ;  /* 0x00001000330075a7 */ /* 0x000ee2000800016b */
[----:B------:R-:W-:-:S02]  /*27c0*/  UISETP.LT.U32.AND UP0, UPT, UR40, 0x10, UP0 ;  /* 0x000000102800788c */ /* 0x000fc40008701070 */
[----:B------:R-:W-:Y:S02]  /*27d0*/  UISETP.NE.U32.AND UP1, UPT, UR4, 0x1, UPT ;  /* 0x000000010400788c */ /* 0x000fe4000bf25070 */
[----:B------:R-:W-:Y:S02]  /*27e0*/  USEL UR5, URZ, 0x1, !UP0 ;  /* 0x000000013f057887 */ /* 0x000fe4000c000000 */
[----:B------:R-:W-:Y:S02]  /*27f0*/  UISETP.GT.U32.AND UP1, UPT, UR40, 0xf, !UP1 ;  /* 0x0000000f2800788c */ /* 0x000fe4000cf24070 */
[----:B------:R-:W-:Y:S02]  /*2800*/  ULOP3.LUT UR42, UR42, 0xf, URZ, 0xc0, !UPT ;  /* 0x0000000f2a2a7892 */ /* 0x000fe4000f8ec03f */
[----:B------:R-:W-:-:S04]  /*2810*/  USEL UR4, URZ, 0x1, !UP1 ;  /* 0x000000013f047887 */ /* 0x000fc8000c800000 */
[----:B------:R-:W-:Y:S01]  /*2820*/  ULOP3.LUT UR46, UR4, UR46, UR5, 0x96, !UPT ;  /* 0x0000002e042e7292 */ /* 0x000fe2000f8e9605 */
[----:B--23--:R-:W-:Y:S11]  /*2830*/  @!P0 BRA `(.L_x_31) ;  /* 0x0000003400788947 */ /* 0x00cff60003800000 */
.L_x_121:
[----:B--2---:R-:W-:Y:S01]  /*2840*/  IMAD.SHL.U32 R0, R19, 0x40, RZ ;  /* 0x0000004013007824 */ /* 0x004fe200078e00ff */
[----:B------:R-:W-:Y:S01]  /*2850*/  ULDC UR6, c[0x0][0x284] ;  /* 0x0000a10000067ab9 */ /* 0x000fe20000000800 */
[----:B------:R-:W-:Y:S01]  /*2860*/  IMAD R18, R18, 0x30, RZ ;  /* 0x0000003012127824 */ /* 0x000fe200078e02ff */
[----:B------:R-:W-:Y:S01]  /*2870*/  SHF.R.S32.HI R58, RZ, 0x1f, R2 ;  /* 0x0000001fff3a7819 */ /* 0x000fe20000011402 */
[----:B------:R-:W-:Y:S01]  /*2880*/  ULDC.64 UR4, c[0x0][0x5d0] ;  /* 0x0001740000047ab9 */ /* 0x000fe20000000a00 */
[----:B------:R-:W-:Y:S01]  /*2890*/  ISETP.GE.AND P0, PT, R0, UR6, PT ;  /* 0x0000000600007c0c */ /* 0x000fe2000bf06270 */
[----:B-1----:R-:W-:Y:S01]  /*28a0*/  IMAD.WIDE.U32 R4, R2, UR4, R8 ;  /* 0x0000000402047c25 */ /* 0x002fe2000f8e0008 */
[----:B------:R-:W-:Y:S02]  /*28b0*/  SHF.R.S32.HI R57, RZ, 0x1f, R18 ;  /* 0x0000001fff397819 */ /* 0x000fe40000011412 */
[----:B------:R-:W-:Y:S01]  /*28c0*/  ISETP.GE.OR P0, PT, R18, R15, P0 ;  /* 0x0000000f1200720c */ /* 0x000fe20000706670 */
[----:B0-----:R-:W-:Y:S01]  /*28d0*/  IMAD R3, R58, UR4, RZ ;  /* 0x000000043a037c24 */ /* 0x001fe2000f8e02ff */
[----:B------:R-:W-:-:S03]  /*28e0*/  IADD3 R4, P1, R18, R4, RZ ;  /* 0x0000000412047210 */ /* 0x000fc60007f3e0ff */
[----:B------:R-:W-:-:S05]  /*28f0*/  IMAD R3, R2, UR5, R3 ;  /* 0x0000000502037c24 */ /* 0x000fca000f8e0203 */
[----:B------:R-:W-:-:S03]  /*2900*/  IADD3.X R5, R57, R5, R3, P1, !PT ;  /* 0x0000000539057210 */ /* 0x000fc60000ffe403 */
[----:B------:R-:W-:Y:S05]  /*2910*/  @P0 BRA `(.L_x_32) ;  /* 0x0000001400800947 */ /* 0x000fea0003800000 */
[----:B------:R-:W0:Y:S01]  /*2920*/  LDC.64 R12, c[0x0][0x5c8] ;  /* 0x00017200ff0c7b82 */ /* 0x000e220000000a00 */
[----:B------:R-:W-:Y:S01]  /*2930*/  IMAD.WIDE R10, R19, 0x40, R48 ;  /* 0x00000040130a7825 */ /* 0x000fe200078e0230 */
[----:B------:R-:W-:Y:S01]  /*2940*/  ULDC.64 UR4, c[0x0][0x5c0] ;  /* 0x0001700000047ab9 */ /* 0x000fe20000000a00 */
[----:B------:R-:W-:Y:S02]  /*2950*/  BSSY B0, `(.L_x_32) ;  /* 0x000015c000007945 */ /* 0x000fe40003800000 */
[----:B------:R-:W-:Y:S02]  /*2960*/  IMAD.IADD R59, R55, 0x1, -R0 ;  /* 0x00000001373b7824 */ /* 0x000fe400078e0a00 */
[-C--:B0-----:R-:W-:Y:S02]  /*2970*/  IMAD R3, R11, R12.reuse, RZ ;  /* 0x0000000c0b037224 */ /* 0x081fe400078e02ff */
[----:B------:R-:W-:-:S04]  /*2980*/  IMAD.WIDE.U32 R4, R10, R12, R4 ;  /* 0x0000000c0a047225 */ /* 0x000fc800078e0004 */
[----:B------:R-:W-:Y:S01]  /*2990*/  IMAD R3, R10, R13, R3 ;  /* 0x0000000d0a037224 */ /* 0x000fe200078e0203 */
[----:B------:R-:W-:-:S03]  /*29a0*/  IADD3 R6, P0, R4, UR4, RZ ;  /* 0x0000000404067c10 */ /* 0x000fc6000ff1e0ff */
[----:B------:R-:W-:Y:S01]  /*29b0*/  IMAD.IADD R3, R5, 0x1, R3 ;  /* 0x0000000105037824 */ /* 0x000fe200078e0203 */
[----:B------:R-:W-:-:S04]  /*29c0*/  LEA R4, P1, R12, R6, 0x3 ;  /* 0x000000060c047211 */ /* 0x000fc800078218ff */
[----:B------:R-:W-:Y:S01]  /*29d0*/  IADD3.X R7, R3, UR5, RZ, P0, !PT ;  /* 0x0000000503077c10 */ /* 0x000fe200087fe4ff */
[----:B------:R-:W-:Y:S01]  /*29e0*/  IMAD R3, R50, -0x2, R15 ;  /* 0xfffffffe32037824 */ /* 0x000fe200078e020f */
[----:B-----5:R-:W-:Y:S02]  /*29f0*/  ISETP.NE.AND P0, PT, R23, RZ, PT ;  /* 0x000000ff1700720c */ /* 0x020fe40003f05270 */
[----:B------:R-:W-:Y:S01]  /*2a00*/  LEA.HI.X R5, R12, R7, R13, 0x3, P1 ;  /* 0x000000070c057211 */ /* 0x000fe200008f1c0d */
[----:B------:R-:W-:-:S10]  /*2a10*/  IMAD.IADD R60, R3, 0x1, -R18 ;  /* 0x00000001033c7824 */ /* 0x000fd400078e0a12 */
[----:B------:R-:W-:Y:S05]  /*2a20*/  @!P0 BRA `(.L_x_33) ;  /* 0x0000000c00e88947 */ /* 0x000fea0003800000 */
[----:B------:R-:W0:Y:S01]  /*2a30*/  LDC.64 R14, c[0x0][0x5b0] ;  /* 0x00016c00ff0e7b82 */ /* 0x000e220000000a00 */
[----:B------:R-:W-:Y:S01]  /*2a40*/  ULDC.64 UR4, c[0x0][0x5b8] ;  /* 0x00016e0000047ab9 */ /* 0x000fe20000000a00 */
[----:B------:R-:W-:Y:S01]  /*2a50*/  BSSY B1, `(.L_x_34) ;  /* 0x0000010000017945 */ /* 0x000fe20003800000 */
[----:B------:R-:W-:-:S04]  /*2a60*/  IMAD.WIDE.U32 R8, R2, UR4, R8 ;  /* 0x0000000402087c25 */ /* 0x000fc8000f8e0008 */
[----:B------:R-:W-:Y:S01]  /*2a70*/  IMAD R3, R58, UR4, RZ ;  /* 0x000000043a037c24 */ /* 0x000fe2000f8e02ff */
[----:B------:R-:W1:Y:S01]  /*2a80*/  LDC.64 R20, c[0x0][0x5a8] ;  /* 0x00016a00ff147b82 */ /* 0x000e620000000a00 */
[----:B------:R-:W-:Y:S02]  /*2a90*/  IADD3 R8, P0, R18, R8, RZ ;  /* 0x0000000812087210 */ /* 0x000fe40007f1e0ff */
[----:B------:R-:W-:-:S05]  /*2aa0*/  IMAD R3, R2, UR5, R3 ;  /* 0x0000000502037c24 */ /* 0x000fca000f8e0203 */
[----:B------:R-:W-:Y:S02]  /*2ab0*/  IADD3.X R9, R57, R9, R3, P0, !PT ;  /* 0x0000000939097210 */ /* 0x000fe400007fe403 */
[----:B------:R-:W-:-:S04]  /*2ac0*/  ISETP.GE.AND P0, PT, R60, 0x1, PT ;  /* 0x000000013c00780c */ /* 0x000fc80003f06270 */
[----:B------:R-:W-:Y:S01]  /*2ad0*/  ISETP.LT.OR P3, PT, R59, 0x1, !P0 ;  /* 0x000000013b00780c */ /* 0x000fe20004761670 */
[-C--:B0-----:R-:W-:Y:S02]  /*2ae0*/  IMAD R0, R11, R14.reuse, RZ ;  /* 0x0000000e0b007224 */ /* 0x081fe400078e02ff */
[----:B------:R-:W-:-:S04]  /*2af0*/  IMAD.WIDE.U32 R2, R10, R14, R8 ;  /* 0x0000000e0a027225 */ /* 0x000fc800078e0008 */
[----:B------:R-:W-:Y:S01]  /*2b00*/  IMAD R19, R10, R15, R0 ;  /* 0x0000000f0a137224 */ /* 0x000fe200078e0200 */
[----:B-1----:R-:W-:-:S04]  /*2b10*/  IADD3 R12, P1, R2, R20, RZ ;  /* 0x00000014020c7210 */ /* 0x002fc80007f3e0ff */
[----:B------:R-:W-:Y:S01]  /*2b20*/  IADD3.X R13, R21, R3, R19, P1, !PT ;  /* 0x00000003150d7210 */ /* 0x000fe20000ffe413 */
[----:B------:R-:W-:Y:S08]  /*2b30*/  @P3 BRA `(.L_x_35) ;  /* 0x0000000000043947 */ /* 0x000ff00003800000 */
[----:B------:R0:W5:Y:S02]  /*2b40*/  LDG.E.U8 R56, desc[UR52][R12.64] ;  /* 0x000000340c387981 */ /* 0x000164000c1e1100 */
.L_x_35:
[----:B------:R-:W-:Y:S05]  /*2b50*/  BSYNC B1 ;  /* 0x0000000000017941 */ /* 0x000fea0003800000 */
.L_x_34:
[----:B-----5:R-:W-:Y:S01]  /*2b60*/  LOP3.LUT R0, R56, 0xffff, RZ, 0xc0, !PT ;  /* 0x0000ffff38007812 */ /* 0x020fe200078ec0ff */
[C---:B------:R-:W-:Y:S01]  /*2b70*/  IMAD.SHL.U32 R2, R14.reuse, 0x8, RZ ;  /* 0x000000080e027824 */ /* 0x040fe200078e00ff */
[----:B------:R-:W-:Y:S01]  /*2b80*/  SHF.L.U64.HI R3, R14, 0x3, R15 ;  /* 0x000000030e037819 */ /* 0x000fe2000001020f */
[----:B------:R-:W-:Y:S01]  /*2b90*/  BSSY B1, `(.L_x_36) ;  /* 0x0000012000017945 */ /* 0x000fe20003800000 */
[----:B------:R-:W-:Y:S02]  /*2ba0*/  PRMT R0, R0, 0x8880, RZ ;  /* 0x0000888000007816 */ /* 0x000fe400000000ff */
[----:B------:R-:W-:Y:S01]  /*2bb0*/  ISETP.GE.AND P2, PT, R60, 0x2, PT ;  /* 0x000000023c00780c */ /* 0x000fe20003f46270 */
[----:B------:R-:W-:Y:S01]  /*2bc0*/  IMAD.WIDE.U32 R2, R10, R14, R2 ;  /* 0x0000000e0a027225 */ /* 0x000fe200078e0002 */
[----:B------:R-:W-:Y:S02]  /*2bd0*/  ISETP.GE.AND P1, PT, R60, 0x9, PT ;  /* 0x000000093c00780c */ /* 0x000fe40003f26270 */
[----:B------:R-:W-:Y:S01]  /*2be0*/  ISETP.LT.OR P6, PT, R59, 0x9, !P2 ;  /* 0x000000093b00780c */ /* 0x000fe200057c1670 */
[----:B------:R-:W-:Y:S01]  /*2bf0*/  IMAD R11, R0, R23, RZ ;  /* 0x00000017000b7224 */ /* 0x000fe200078e02ff */
[----:B------:R-:W-:Y:S01]  /*2c00*/  IADD3 R2, P5, P4, R8, R20, R2 ;  /* 0x0000001408027210 */ /* 0x000fe20007cbe002 */
[----:B------:R-:W-:Y:S01]  /*2c10*/  IMAD.IADD R10, R19, 0x1, R3 ;  /* 0x00000001130a7824 */ /* 0x000fe200078e0203 */
[----:B------:R-:W-:Y:S01]  /*2c20*/  ISETP.LT.OR P0, PT, R59, 0x9, !P0 ;  /* 0x000000093b00780c */ /* 0x000fe20004701670 */
[----:B------:R-:W-:-:S05]  /*2c30*/  @!P3 IMAD R15, R40, R22, R11 ;  /* 0x00000016280fb224 */ /* 0x000fca00078e020b */
[----:B------:R1:W-:Y:S01]  /*2c40*/  @!P3 STG.E.U8 desc[UR52][R6.64], R15 ;  /* 0x0000000f0600b986 */ /* 0x0003e2000c101134 */
[C---:B------:R-:W-:Y:S02]  /*2c50*/  ISETP.LT.OR P3, PT, R59.reuse, 0x1, !P2 ;  /* 0x000000013b00780c */ /* 0x040fe40005761670 */
[----:B------:R-:W-:-:S11]  /*2c60*/  ISETP.LT.OR P2, PT, R59, 0x1, !P1 ;  /* 0x000000013b00780c */ /* 0x000fd60004f41670 */
[----:B-1----:R-:W-:Y:S05]  /*2c70*/  @P3 BRA `(.L_x_37) ;  /* 0x00000000000c3947 */ /* 0x002fea0003800000 */
[----:B------:R-:W2:Y:S02]  /*2c80*/  LDG.E.U8 R56, desc[UR52][R12.64+0x1] ;  /* 0x000001340c387981 */ /* 0x000ea4000c1e1100 */
[----:B--2---:R-:W-:-:S05]  /*2c90*/  PRMT R0, R56, 0x8880, RZ ;  /* 0x0000888038007816 */ /* 0x004fca00000000ff */
[----:B------:R-:W-:-:S07]  /*2ca0*/  IMAD R11, R0, R23, RZ ;  /* 0x00000017000b7224 */ /* 0x000fce00078e02ff */
.L_x_37:
[----:B------:R-:W-:Y:S05]  /*2cb0*/  BSYNC B1 ;  /* 0x0000000000017941 */ /* 0x000fea0003800000 */
.L_x_36:
[----:B------:R-:W-:Y:S01]  /*2cc0*/  @!P3 IMAD R41, R41, R22, R11 ;  /* 0x000000162929b224 */ /* 0x000fe200078e020b */
[----:B------:R-:W-:Y:S01]  /*2cd0*/  BSSY B1, `(.L_x_38) ;  /* 0x0000007000017945 */ /* 0x000fe20003800000 */
[----:B------:R-:W-:-:S03]  /*2ce0*/  IADD3.X R3, R9, R21, R10, P5, P4 ;  /* 0x0000001509037210 */ /* 0x000fc60002fe840a */
[----:B------:R1:W-:Y:S01]  /*2cf0*/  @!P3 STG.E.U8 desc[UR52][R6.64+0x1], R41 ;  /* 0x000001290600b986 */ /* 0x0003e2000c101134 */
[----:B------:R-:W-:Y:S05]  /*2d00*/  @P0 BRA `(.L_x_39) ;  /* 0x00000000000c0947 */ /* 0x000fea0003800000 */
[----:B------:R-:W2:Y:S02]  /*2d10*/  LDG.E.U8 R56, desc[UR52][R2.64] ;  /* 0x0000003402387981 */ /* 0x000ea4000c1e1100 */
[----:B--2---:R-:W-:-:S05]  /*2d20*/  PRMT R0, R56, 0x8880, RZ ;  /* 0x0000888038007816 */ /* 0x004fca00000000ff */
[----:B------:R-:W-:-:S07]  /*2d30*/  IMAD R11, R0, R23, RZ ;  /* 0x00000017000b7224 */ /* 0x000fce00078e02ff */
.L_x_39:
[----:B------:R-:W-:Y:S05]  /*2d40*/  BSYNC B1 ;  /* 0x0000000000017941 */ /* 0x000fea0003800000 */
.L_x_38:
[----:B------:R-:W-:Y:S01]  /*2d50*/  @!P0 IMAD R9, R42, R22, R11 ;  /* 0x000000162a098224 */ /* 0x000fe200078e020b */
[----:B------:R-:W-:Y:S04]  /*2d60*/  BSSY B1, `(.L_x_40) ;  /* 0x0000006000017945 */ /* 0x000fe80003800000 */
[----:B------:R2:W-:Y:S01]  /*2d70*/  @!P0 STG.E.U8 desc[UR52][R4.64], R9 ;  /* 0x0000000904008986 */ /* 0x0005e2000c101134 */
[----:B------:R-:W-:Y:S05]  /*2d80*/  @P6 BRA `(.L_x_41) ;  /* 0x00000000000c6947 */ /* 0x000fea0003800000 */
[----:B------:R-:W3:Y:S02]  /*2d90*/  LDG.E.U8 R56, desc[UR52][R2.64+0x1] ;  /* 0x0000013402387981 */ /* 0x000ee4000c1e1100 */
[----:B---3--:R-:W-:-:S05]  /*2da0*/  PRMT R0, R56, 0x8880, RZ ;  /* 0x0000888038007816 */ /* 0x008fca00000000ff */
[----:B------:R-:W-:-:S07]  /*2db0*/  IMAD R11, R0, R23, RZ ;  /* 0x00000017000b7224 */ /* 0x000fce00078e02ff */
.L_x_41:
[----:B------:R-:W-:Y:S05]  /*2dc0*/  BSYNC B1 ;  /* 0x0000000000017941 */ /* 0x000fea0003800000 */
.L_x_40:
[----:B------:R-:W-:Y:S01]  /*2dd0*/  @!P6 IMAD R43, R43, R22, R11 ;  /* 0x000000162b2be224 */ /* 0x000fe200078e020b */
[----:B------:R-:W-:Y:S04]  /*2de0*/  BSSY B1, `(.L_x_42) ;  /* 0x0000006000017945 */ /* 0x000fe80003800000 */
[----:B------:R3:W-:Y:S01]  /*2df0*/  @!P6 STG.E.U8 desc[UR52][R4.64+0x1], R43 ;  /* 0x0000012b0400e986 */ /* 0x0007e2000c101134 */
[----:B------:R-:W-:Y:S05]  /*2e00*/  @P2 BRA `(.L_x_43) ;  /* 0x00000000000c2947 */ /* 0x000fea0003800000 */
[----:B------:R-:W4:Y:S02]  /*2e10*/  LDG.E.U8 R56, desc[UR52][R12.64+0x8] ;  /* 0x000008340c387981 */ /* 0x000f24000c1e1100 */
[----:B----4-:R-:W-:-:S05]  /*2e20*/  PRMT R0, R56, 0x8880, RZ ;  /* 0x0000888038007816 */ /* 0x010fca00000000ff */
[----:B------:R-:W-:-:S07]  /*2e30*/  IMAD R11, R0, R23, RZ ;  /* 0x00000017000b7224 */ /* 0x000fce00078e02ff */
.L_x_43:
[----:B------:R-:W-:Y:S05]  /*2e40*/  BSYNC B1 ;  /* 0x0000000000017941 */ /* 0x000fea0003800000 */
.L_x_42:
[----:B------:R-:W-:Y:S01]  /*2e50*/  ISETP.GE.AND P0, PT, R60, 0xa, PT ;  /* 0x0000000a3c00780c */ /* 0x000fe20003f06270 */
[----:B--2---:R-:W-:Y:S01]  /*2e60*/  @!P2 IMAD R9, R44, R22, R11 ;  /* 0x000000162c09a224 */ /* 0x004fe200078e020b */
[C---:B------:R-:W-:Y:S01]  /*2e70*/  ISETP.GE.AND P3, PT, R60.reuse, 0x11, PT ;  /* 0x000000113c00780c */ /* 0x040fe20003f66270 */
[----:B------:R-:W-:Y:S01]  /*2e80*/  BSSY B1, `(.L_x_44) ;  /* 0x000000d000017945 */ /* 0x000fe20003800000 */
[C---:B------:R-:W-:Y:S02]  /*2e90*/  ISETP.LT.OR P6, PT, R59.reuse, 0x1, !P0 ;  /* 0x000000013b00780c */ /* 0x040fe400047c1670 */
[----:B------:R2:W-:Y:S01]  /*2ea0*/  @!P2 STG.E.U8 desc[UR52][R6.64+0x8], R9 ;  /* 0x000008090600a986 */ /* 0x0005e2000c101134 */
[----:B------:R-:W-:Y:S02]  /*2eb0*/  ISETP.GE.AND P2, PT, R60, 0x12, PT ;  /* 0x000000123c00780c */ /* 0x000fe40003f46270 */
[C---:B------:R-:W-:Y:S02]  /*2ec0*/  ISETP.LT.OR P5, PT, R59.reuse, 0x1, !P3 ;  /* 0x000000013b00780c */ /* 0x040fe40005fa1670 */
[----:B------:R-:W-:-:S02]  /*2ed0*/  ISETP.LT.OR P1, PT, R59, 0x9, !P1 ;  /* 0x000000093b00780c */ /* 0x000fc40004f21670 */
[C---:B------:R-:W-:Y:S02]  /*2ee0*/  ISETP.LT.OR P0, PT, R59.reuse, 0x9, !P0 ;  /* 0x000000093b00780c */ /* 0x040fe40004701670 */
[C---:B------:R-:W-:Y:S02]  /*2ef0*/  ISETP.LT.OR P4, PT, R59.reuse, 0x1, !P2 ;  /* 0x000000013b00780c */ /* 0x040fe40005781670 */
[----:B------:R-:W-:Y:S01]  /*2f00*/  ISETP.LT.OR P3, PT, R59, 0x9, !P3 ;  /* 0x000000093b00780c */ /* 0x000fe20005f61670 */
[----:B--2---:R-:W-:-:S12]  /*2f10*/  @P6 BRA `(.L_x_45) ;  /* 0x00000000000c6947 */ /* 0x004fd80003800000 */
[----:B------:R-:W2:Y:S02]  /*2f20*/  LDG.E.U8 R56, desc[UR52][R12.64+0x9] ;  /* 0x000009340c387981 */ /* 0x000ea4000c1e1100 */
[----:B--2---:R-:W-:-:S05]  /*2f30*/  PRMT R0, R56, 0x8880, RZ ;  /* 0x0000888038007816 */ /* 0x004fca00000000ff */
[----:B------:R-:W-:-:S07]  /*2f40*/  IMAD R11, R0, R23, RZ ;  /* 0x00000017000b7224 */ /* 0x000fce00078e02ff */
.L_x_45:
[----:B------:R-:W-:Y:S05]  /*2f50*/  BSYNC B1 ;  /* 0x0000000000017941 */ /* 0x000fea0003800000 */
.L_x_44:
[----:B------:R-:W-:Y:S01]  /*2f60*/  @!P6 IMAD R45, R45, R22, R11 ;  /* 0x000000162d2de224 */ /* 0x000fe200078e020b */
[----:B------:R-:W-:Y:S04]  /*2f70*/  BSSY B1, `(.L_x_46) ;  /* 0x0000006000017945 */ /* 0x000fe80003800000 */
[----:B------:R2:W-:Y:S01]  /*2f80*/  @!P6 STG.E.U8 desc[UR52][R6.64+0x9], R45 ;  /* 0x0000092d0600e986 */ /* 0x0005e2000c101134 */
[----:B------:R-:W-:Y:S05]  /*2f90*/  @P1 BRA `(.L_x_47) ;  /* 0x00000000000c1947 */ /* 0x000fea0003800000 */
[----:B------:R-:W4:Y:S02]  /*2fa0*/  LDG.E.U8 R56, desc[UR52][R2.64+0x8] ;  /* 0x0000083402387981 */ /* 0x000f24000c1e1100 */
[----:B----4-:R-:W-:-:S05]  /*2fb0*/  PRMT R0, R56, 0x8880, RZ ;  /* 0x0000888038007816 */ /* 0x010fca00000000ff */
[----:B------:R-:W-:-:S07]  /*2fc0*/  IMAD R11, R0, R23, RZ ;  /* 0x00000017000b7224 */ /* 0x000fce00078e02ff */
.L_x_47:
[----:B------:R-:W-:Y:S05]  /*2fd0*/  BSYNC B1 ;  /* 0x0000000000017941 */ /* 0x000fea0003800000 */
.L_x_46:
[----:B------:R-:W-:Y:S01]  /*2fe0*/  @!P1 IMAD R9, R46, R22, R11 ;  /* 0x000000162e099224 */ /* 0x000fe200078e020b */
[----:B------:R-:W-:Y:S04]  /*2ff0*/  BSSY B1, `(.L_x_48) ;  /* 0x0000006000017945 */ /* 0x000fe80003800000 */
[----:B------:R4:W-:Y:S01]  /*3000*/  @!P1 STG.E.U8 desc[UR52][R4.64+0x8], R9 ;  /* 0x0000080904009986 */ /* 0x0009e2000c101134 */
[----:B------:R-:W-:Y:S05]  /*3010*/  @P0 BRA `(.L_x_49) ;  /* 0x00000000000c0947 */ /* 0x000fea0003800000 */
[----:B------:R-:W5:Y:S02]  /*3020*/  LDG.E.U8 R56, desc[UR52][R2.64+0x9] ;  /* 0x0000093402387981 */ /* 0x000f64000c1e1100 */
[----:B-----5:R-:W-:-:S05]  /*3030*/  PRMT R0, R56, 0x8880, RZ ;  /* 0x0000888038007816 */ /* 0x020fca00000000ff */
[----:B------:R-:W-:-:S07]  /*3040*/  IMAD R11, R0, R23, RZ ;  /* 0x00000017000b7224 */ /* 0x000fce00078e02ff */
.L_x_49:
[----:B------:R-:W-:Y:S05]  /*3050*/  BSYNC B1 ;  /* 0x0000000000017941 */ /* 0x000fea0003800000 */
.L_x_48:
[----:B------:R-:W-:Y:S01]  /*3060*/  @!P0 IMAD R47, R47, R22, R11 ;  /* 0x000000162f2f8224 */ /* 0x000fe200078e020b */
[----:B------:R-:W-:Y:S04]  /*3070*/  BSSY B1, `(.L_x_50) ;  /* 0x0000006000017945 */ /* 0x000fe80003800000 */
[----:B------:R0:W-:Y:S01]  /*3080*/  @!P0 STG.E.U8 desc[UR52][R4.64+0x9], R47 ;  /* 0x0000092f04008986 */ /* 0x0001e2000c101134 */
[----:B------:R-:W-:Y:S05]  /*3090*/  @P5 BRA `(.L_x_51) ;  /* 0x00000000000c5947 */ /* 0x000fea0003800000 */
[----:B------:R-:W5:Y:S02]  /*30a0*/  LDG.E.U8 R56, desc[UR52][R12.64+0x10] ;  /* 0x000010340c387981 */ /* 0x000f64000c1e1100 */
[----:B-----5:R-:W-:-:S05]  /*30b0*/  PRMT R0, R56, 0x8880, RZ ;  /* 0x0000888038007816 */ /* 0x020fca00000000ff */
[----:B------:R-:W-:-:S07]  /*30c0*/  IMAD R11, R0, R23, RZ ;  /* 0x00000017000b7224 */ /* 0x000fce00078e02ff */
.L_x_51:
[----:B------:R-:W-:Y:S05]  /*30d0*/  BSYNC B1 ;  /* 0x0000000000017941 */ /* 0x000fea0003800000 */
.L_x_50:
[----:B----4-:R-:W-:Y:S01]  /*30e0*/  @!P5 IMAD R9, R32, R22, R11 ;  /* 0x000000162009d224 */ /* 0x010fe200078e020b */
[----:B------:R-:W-:Y:S04]  /*30f0*/  BSSY B1, `(.L_x_52) ;  /* 0x0000006000017945 */ /* 0x000fe80003800000 */
[----:B------:R4:W-:Y:S01]  /*3100*/  @!P5 STG.E.U8 desc[UR52][R6.64+0x10], R9 ;  /* 0x000010090600d986 */ /* 0x0009e2000c101134 */
[----:B------:R-:W-:Y:S05]  /*3110*/  @P4 BRA `(.L_x_53) ;  /* 0x00000000000c4947 */ /* 0x000fea0003800000 */
[----:B------:R-:W5:Y:S02]  /*3120*/  LDG.E.U8 R56, desc[UR52][R12.64+0x11] ;  /* 0x000011340c387981 */ /* 0x000f64000c1e1100 */
[----:B-----5:R-:W-:-:S05]  /*3130*/  PRMT R0, R56, 0x8880, RZ ;  /* 0x0000888038007816 */ /* 0x020fca00000000ff */
[----:B------:R-:W-:-:S07]  /*3140*/  IMAD R11, R0, R23, RZ ;  /* 0x00000017000b7224 */ /* 0x000fce00078e02ff */
.L_x_53:
[----:B------:R-:W-:Y:S05]  /*3150*/  BSYNC B1 ;  /* 0x0000000000017941 */ /* 0x000fea0003800000 */
.L_x_52:
[----:B------:R-:W-:Y:S01]  /*3160*/  @!P4 IMAD R33, R33, R22, R11 ;  /* 0x000000162121c224 */ /* 0x000fe200078e020b */
[----:B------:R-:W-:Y:S04]  /*3170*/  BSSY B1, `(.L_x_54) ;  /* 0x0000006000017945 */ /* 0x000fe80003800000 */
[----:B------:R0:W-:Y:S01]  /*3180*/  @!P4 STG.E.U8 desc[UR52][R6.64+0x11], R33 ;  /* 0x000011210600c986 */ /* 0x0001e2000c101134 */
[----:B------:R-:W-:Y:S05]  /*3190*/  @P3 BRA `(.L_x_55) ;  /* 0x00000000000c3947 */ /* 0x000fea0003800000 */
[----:B------:R-:W5:Y:S02]  /*31a0*/  LDG.E.U8 R56, desc[UR52][R2.64+0x10] ;  /* 0x0000103402387981 */ /* 0x000f64000c1e1100 */
[----:B-----5:R-:W-:-:S05]  /*31b0*/  PRMT R0, R56, 0x8880, RZ ;  /* 0x0000888038007816 */ /* 0x020fca00000000ff */
[----:B------:R-:W-:-:S07]  /*31c0*/  IMAD R11, R0, R23, RZ ;  /* 0x00000017000b7224 */ /* 0x000fce00078e02ff */
.L_x_55:
[----:B------:R-:W-:Y:S05]  /*31d0*/  BSYNC B1 ;  /* 0x0000000000017941 */ /* 0x000fea0003800000 */
.L_x_54:
[C---:B------:R-:W-:Y:S01]  /*31e0*/  ISETP.LT.OR P2, PT, R59.reuse, 0x9, !P2 ;  /* 0x000000093b00780c */ /* 0x040fe20005741670 */
[----:B----4-:R-:W-:Y:S01]  /*31f0*/  @!P3 IMAD R9, R34, R22, R11 ;  /* 0x000000162209b224 */ /* 0x010fe200078e020b */
[C---:B------:R-:W-:Y:S01]  /*3200*/  ISETP.GE.AND P4, PT, R60.reuse, 0x19, PT ;  /* 0x000000193c00780c */ /* 0x040fe20003f86270 */
[----:B------:R-:W-:Y:S01]  /*3210*/  BSSY B1, `(.L_x_56) ;  /* 0x000000d000017945 */ /* 0x000fe20003800000 */
[C---:B------:R-:W-:Y:S02]  /*3220*/  ISETP.GE.AND P1, PT, R60.reuse, 0x1a, PT ;  /* 0x0000001a3c00780c */ /* 0x040fe40003f26270 */
[----:B------:R-:W-:Y:S01]  /*3230*/  ISETP.GE.AND P0, PT, R60, 0x21, PT ;  /* 0x000000213c00780c */ /* 0x000fe20003f06270 */
[----:B------:R4:W-:Y:S01]  /*3240*/  @!P3 STG.E.U8 desc[UR52][R4.64+0x10], R9 ;  /* 0x000010090400b986 */ /* 0x0009e2000c101134 */
[C---:B------:R-:W-:Y:S02]  /*3250*/  ISETP.LT.OR P5, PT, R59.reuse, 0x1, !P4 ;  /* 0x000000013b00780c */ /* 0x040fe400067a1670 */
[----:B------:R-:W-:-:S02]  /*3260*/  ISETP.LT.OR P3, PT, R59, 0x1, !P1 ;  /* 0x000000013b00780c */ /* 0x000fc40004f61670 */
[C---:B------:R-:W-:Y:S02]  /*3270*/  ISETP.LT.OR P4, PT, R59.reuse, 0x9, !P4 ;  /* 0x000000093b00780c */ /* 0x040fe40006781670 */
[C---:B------:R-:W-:Y:S02]  /*3280*/  ISETP.LT.OR P1, PT, R59.reuse, 0x9, !P1 ;  /* 0x000000093b00780c */ /* 0x040fe40004f21670 */
[----:B------:R-:W-:Y:S01]  /*3290*/  ISETP.LT.OR P6, PT, R59, 0x1, !P0 ;  /* 0x000000013b00780c */ /* 0x000fe200047c1670 */
[----:B------:R-:W-:-:S12]  /*32a0*/  @P2 BRA `(.L_x_57) ;  /* 0x00000000000c2947 */ /* 0x000fd80003800000 */
[----:B------:R-:W5:Y:S02]  /*32b0*/  LDG.E.U8 R56, desc[UR52][R2.64+0x11] ;  /* 0x0000113402387981 */ /* 0x000f64000c1e1100 */
[----:B-----5:R-:W-:-:S05]  /*32c0*/  PRMT R0, R56, 0x8880, RZ ;  /* 0x0000888038007816 */ /* 0x020fca00000000ff */
[----:B------:R-:W-:-:S07]  /*32d0*/  IMAD R11, R0, R23, RZ ;  /* 0x00000017000b7224 */ /* 0x000fce00078e02ff */
.L_x_57:
[----:B------:R-:W-:Y:S05]  /*32e0*/  BSYNC B1 ;  /* 0x0000000000017941 */ /* 0x000fea0003800000 */
.L_x_56:
[----:B------:R-:W-:Y:S01]  /*32f0*/  @!P2 IMAD R35, R35, R22, R11 ;  /* 0x000000162323a224 */ /* 0x000fe200078e020b */
[----:B------:R-:W-:Y:S04]  /*3300*/  BSSY B1, `(.L_x_58) ;  /* 0x0000006000017945 */ /* 0x000fe80003800000 */
[----:B------:R0:W-:Y:S01]  /*3310*/  @!P2 STG.E.U8 desc[UR52][R4.64+0x11], R35 ;  /* 0x000011230400a986 */ /* 0x0001e2000c101134 */
[----:B------:R-:W-:Y:S05]  /*3320*/  @P5 BRA `(.L_x_59) ;  /* 0x00000000000c5947 */ /* 0x000fea0003800000 */
[----:B------:R-:W5:Y:S02]  /*3330*/  LDG.E.U8 R56, desc[UR52][R12.64+0x18] ;  /* 0x000018340c387981 */ /* 0x000f64000c1e1100 */
[----:B-----5:R-:W-:-:S05]  /*3340*/  PRMT R0, R56, 0x8880, RZ ;  /* 0x0000888038007816 */ /* 0x020fca00000000ff */
[----:B------:R-:W-:-:S07]  /*3350*/  IMAD R11, R0, R23, RZ ;  /* 0x00000017000b7224 */ /* 0x000fce00078e02ff */
.L_x_59:
[----:B------:R-:W-:Y:S05]  /*3360*/  BSYNC B1 ;  /* 0x0000000000017941 */ /* 0x000fea0003800000 */
.L_x_58:
[----:B----4-:R-:W-:Y:S01]  /*3370*/  @!P5 IMAD R9, R36, R22, R11 ;  /* 0x000000162409d224 */ /* 0x010fe200078e020b */
[----:B------:R-:W-:Y:S04]  /*3380*/  BSSY B1, `(.L_x_60) ;  /* 0x0000006000017945 */ /* 0x000fe80003800000 */
[----:B------:R4:W-:Y:S01]  /*3390*/  @!P5 STG.E.U8 desc[UR52][R6.64+0x18], R9 ;  /* 0x000018090600d986 */ /* 0x0009e2000c101134 */
[----:B------:R-:W-:Y:S05]  /*33a0*/  @P3 BRA `(.L_x_61) ;  /* 0x00000000000c3947 */ /* 0x000fea0003800000 */
[----:B------:R-:W5:Y:S02]  /*33b0*/  LDG.E.U8 R56, desc[UR52][R12.64+0x19] ;  /* 0x000019340c387981 */ /* 0x000f64000c1e1100 */
[----:B-----5:R-:W-:-:S05]  /*33c0*/  PRMT R0, R56, 0x8880, RZ ;  /* 0x0000888038007816 */ /* 0x020fca00000000ff */
[----:B------:R-:W-:-:S07]  /*33d0*/  IMAD R11, R0, R23, RZ ;  /* 0x00000017000b7224 */ /* 0x000fce00078e02ff */
.L_x_61:
[----:B------:R-:W-:Y:S05]  /*33e0*/  BSYNC B1 ;  /* 0x0000000000017941 */ /* 0x000fea0003800000 */
.L_x_60:
[----:B------:R-:W-:Y:S01]  /*33f0*/  @!P3 IMAD R37, R37, R22, R11 ;  /* 0x000000162525b224 */ /* 0x000fe200078e020b */
[----:B------:R-:W-:Y:S04]  /*3400*/  BSSY B1, `(.L_x_62) ;  /* 0x0000006000017945 */ /* 0x000fe80003800000 */
[----:B------:R0:W-:Y:S01]  /*3410*/  @!P3 STG.E.U8 desc[UR52][R6.64+0x19], R37 ;  /* 0x000019250600b986 */ /* 0x0001e2000c101134 */
[----:B------:R-:W-:Y:S05]  /*3420*/  @P4 BRA `(.L_x_63) ;  /* 0x00000000000c4947 */ /* 0x000fea0003800000 */
[----:B------:R-:W5:Y:S02]  /*3430*/  LDG.E.U8 R56, desc[UR52][R2.64+0x18] ;  /* 0x0000183402387981 */ /* 0x000f64000c1e1100 */
[----:B-----5:R-:W-:-:S05]  /*3440*/  PRMT R0, R56, 0x8880, RZ ;  /* 0x0000888038007816 */ /* 0x020fca00000000ff */
[----:B------:R-:W-:-:S07]  /*3450*/  IMAD R11, R0, R23, RZ ;  /* 0x00000017000b7224 */ /* 0x000fce00078e02ff */
.L_x_63:
[----:B------:R-:W-:Y:S05]  /*3460*/  BSYNC B1 ;  /* 0x0000000000017941 */ /* 0x000fea0003800000 */
.L_x_62:
[----:B----4-:R-:W-:Y:S01]  /*3470*/  @!P4 IMAD R9, R38, R22, R11 ;  /* 0x000000162609c224 */ /* 0x010fe200078e020b */
[----:B------:R-:W-:Y:S04]  /*3480*/  BSSY B1, `(.L_x_64) ;  /* 0x0000006000017945 */ /* 0x000fe80003800000 */
[----:B------:R4:W-:Y:S01]  /*3490*/  @!P4 STG.E.U8 desc[UR52][R4.64+0x18], R9 ;  /* 0x000018090400c986 */ /* 0x0009e2000c101134 */
[----:B------:R-:W-:Y:S05]  /*34a0*/  @P1 BRA `(.L_x_65) ;  /* 0x00000000000c1947 */ /* 0x000fea0003800000 */
[----:B------:R-:W5:Y:S02]  /*34b0*/  LDG.E.U8 R56, desc[UR52][R2.64+0x19] ;  /* 0x0000193402387981 */ /* 0x000f64000c1e1100 */
[----:B-----5:R-:W-:-:S05]  /*34c0*/  PRMT R0, R56, 0x8880, RZ ;  /* 0x0000888038007816 */ /* 0x020fca00000000ff */
[----:B------:R-:W-:-:S07]  /*34d0*/  IMAD R11, R0, R23, RZ ;  /* 0x00000017000b7224 */ /* 0x000fce00078e02ff */
.L_x_65:
[----:B------:R-:W-:Y:S05]  /*34e0*/  BSYNC B1 ;  /* 0x0000000000017941 */ /* 0x000fea0003800000 */
.L_x_64:
[----:B------:R-:W-:Y:S01]  /*34f0*/  @!P1 IMAD R39, R39, R22, R11 ;  /* 0x0000001627279224 */ /* 0x000fe200078e020b */
[----:B------:R-:W-:Y:S04]  /*3500*/  BSSY B1, `(.L_x_66) ;  /* 0x0000006000017945 */ /* 0x000fe80003800000 */
[----:B------:R0:W-:Y:S01]  /*3510*/  @!P1 STG.E.U8 desc[UR52][R4.64+0x19], R39 ;  /* 0x0000192704009986 */ /* 0x0001e2000c101134 */
[----:B------:R-:W-:Y:S05]  /*3520*/  @P6 BRA `(.L_x_67) ;  /* 0x00000000000c6947 */ /* 0x000fea0003800000 */
[----:B------:R-:W5:Y:S02]  /*3530*/  LDG.E.U8 R56, desc[UR52][R12.64+0x20] ;  /* 0x000020340c387981 */ /* 0x000f64000c1e1100 */
[----:B-----5:R-:W-:-:S05]  /*3540*/  PRMT R0, R56, 0x8880, RZ ;  /* 0x0000888038007816 */ /* 0x020fca00000000ff */
[----:B------:R-:W-:-:S07]  /*3550*/  IMAD R11, R0, R23, RZ ;  /* 0x00000017000b7224 */ /* 0x000fce00078e02ff */
.L_x_67:
[----:B------:R-:W-:Y:S05]  /*3560*/  BSYNC B1 ;  /* 0x0000000000017941 */ /* 0x000fea0003800000 */
.L_x_66:
[----:B------:R-:W-:Y:S01]  /*3570*/  ISETP.GE.AND P3, PT, R60, 0x22, PT ;  /* 0x000000223c00780c */ /* 0x000fe20003f66270 */
[----:B----4-:R-:W-:Y:S01]  /*3580*/  @!P6 IMAD R9, R24, R22, R11 ;  /* 0x000000161809e224 */ /* 0x010fe200078e020b */
[C---:B------:R-:W-:Y:S01]  /*3590*/  ISETP.GE.AND P2, PT, R60.reuse, 0x29, PT ;  /* 0x000000293c00780c */ /* 0x040fe20003f46270 */
[----:B------:R-:W-:Y:S01]  /*35a0*/  BSSY B1, `(.L_x_68) ;  /* 0x000000d000017945 */ /* 0x000fe20003800000 */
[C---:B------:R-:W-:Y:S02]  /*35b0*/  ISETP.LT.OR P4, PT, R59.reuse, 0x1, !P3 ;  /* 0x000000013b00780c */ /* 0x040fe40005f81670 */
        /* <DEDUP_REMOVED lines=11> */
.L_x_69:
[----:B------:R-:W-:Y:S05]  /*3670*/  BSYNC B1 ;  /* 0x0000000000017941 */ /* 0x000fea0003800000 */
.L_x_68:
[----:B------:R-:W-:Y:S01]  /*3680*/  @!P4 IMAD R25, R25, R22, R11 ;  /* 0x000000161919c224 */ /* 0x000fe200078e020b */
[----:B------:R-:W-:Y:S04]  /*3690*/  BSSY B1, `(.L_x_70) ;  /* 0x0000006000017945 */ /* 0x000fe80003800000 */
[----:B------:R0:W-:Y:S01]  /*36a0*/  @!P4 STG.E.U8 desc[UR52][R6.64+0x21], R25 ;  /* 0x000021190600c986 */ /* 0x0001e2000c101134 */
[----:B------:R-:W-:Y:S05]  /*36b0*/  @P0 BRA `(.L_x_71) ;  /* 0x00000000000c0947 */ /* 0x000fea0003800000 */
[----:B------:R-:W5:Y:S02]  /*36c0*/  LDG.E.U8 R56, desc[UR52][R2.64+0x20] ;  /* 0x0000203402387981 */ /* 0x000f64000c1e1100 */
[----:B-----5:R-:W-:-:S05]  /*36d0*/  PRMT R0, R56, 0x8880, RZ ;  /* 0x0000888038007816 */ /* 0x020fca00000000ff */
[----:B------:R-:W-:-:S07]  /*36e0*/  IMAD R11, R0, R23, RZ ;  /* 0x00000017000b7224 */ /* 0x000fce00078e02ff */
.L_x_71:
[----:B------:R-:W-:Y:S05]  /*36f0*/  BSYNC B1 ;  /* 0x0000000000017941 */ /* 0x000fea0003800000 */
.L_x_70:
[----:B----4-:R-:W-:Y:S01]  /*3700*/  @!P0 IMAD R9, R26, R22, R11 ;  /* 0x000000161a098224 */ /* 0x010fe200078e020b */
[----:B------:R-:W-:Y:S04]  /*3710*/  BSSY B1, `(.L_x_72) ;  /* 0x0000006000017945 */ /* 0x000fe80003800000 */
[----:B------:R4:W-:Y:S01]  /*3720*/  @!P0 STG.E.U8 desc[UR52][R4.64+0x20], R9 ;  /* 0x0000200904008986 */ /* 0x0009e2000c101134 */
[----:B------:R-:W-:Y:S05]  /*3730*/  @P3 BRA `(.L_x_73) ;  /* 0x00000000000c3947 */ /* 0x000fea0003800000 */
[----:B------:R-:W5:Y:S02]  /*3740*/  LDG.E.U8 R56, desc[UR52][R2.64+0x21] ;  /* 0x0000213402387981 */ /* 0x000f64000c1e1100 */
[----:B-----5:R-:W-:-:S05]  /*3750*/  PRMT R0, R56, 0x8880, RZ ;  /* 0x0000888038007816 */ /* 0x020fca00000000ff */
[----:B------:R-:W-:-:S07]  /*3760*/  IMAD R11, R0, R23, RZ ;  /* 0x00000017000b7224 */ /* 0x000fce00078e02ff */
.L_x_73:
[----:B------:R-:W-:Y:S05]  /*3770*/  BSYNC B1 ;  /* 0x0000000000017941 */ /* 0x000fea0003800000 */
.L_x_72:
[----:B------:R-:W-:Y:S01]  /*3780*/  @!P3 IMAD R27, R27, R22, R11 ;  /* 0x000000161b1bb224 */ /* 0x000fe200078e020b */
[----:B------:R-:W-:Y:S04]  /*3790*/  BSSY B1, `(.L_x_74) ;  /* 0x0000006000017945 */ /* 0x000fe80003800000 */
[----:B------:R0:W-:Y:S01]  /*37a0*/  @!P3 STG.E.U8 desc[UR52][R4.64+0x21], R27 ;  /* 0x0000211b0400b986 */ /* 0x0001e2000c101134 */
[----:B------:R-:W-:Y:S05]  /*37b0*/  @P6 BRA `(.L_x_75) ;  /* 0x00000000000c6947 */ /* 0x000fea0003800000 */
[----:B------:R-:W5:Y:S02]  /*37c0*/  LDG.E.U8 R56, desc[UR52][R12.64+0x28] ;  /* 0x000028340c387981 */ /* 0x000f64000c1e1100 */
[----:B-----5:R-:W-:-:S05]  /*37d0*/  PRMT R0, R56, 0x8880, RZ ;  /* 0x0000888038007816 */ /* 0x020fca00000000ff */
[----:B------:R-:W-:-:S07]  /*37e0*/  IMAD R11, R0, R23, RZ ;  /* 0x00000017000b7224 */ /* 0x000fce00078e02ff */
.L_x_75:
[----:B------:R-:W-:Y:S05]  /*37f0*/  BSYNC B1 ;  /* 0x0000000000017941 */ /* 0x000fea0003800000 */
.L_x_74:
[----:B----4-:R-:W-:Y:S01]  /*3800*/  @!P6 IMAD R9, R28, R22, R11 ;  /* 0x000000161c09e224 */ /* 0x010fe200078e020b */
[----:B------:R-:W-:Y:S04]  /*3810*/  BSSY B1, `(.L_x_76) ;  /* 0x0000006000017945 */ /* 0x000fe80003800000 */
[----:B------:R4:W-:Y:S01]  /*3820*/  @!P6 STG.E.U8 desc[UR52][R6.64+0x28], R9 ;  /* 0x000028090600e986 */ /* 0x0009e2000c101134 */
[----:B------:R-:W-:Y:S05]  /*3830*/  @P5 BRA `(.L_x_77) ;  /* 0x00000000000c5947 */ /* 0x000fea0003800000 */
[----:B------:R-:W5:Y:S02]  /*3840*/  LDG.E.U8 R56, desc[UR52][R12.64+0x29] ;  /* 0x000029340c387981 */ /* 0x000f64000c1e1100 */
[----:B-----5:R-:W-:-:S05]  /*3850*/  PRMT R0, R56, 0x8880, RZ ;  /* 0x0000888038007816 */ /* 0x020fca00000000ff */
[----:B------:R-:W-:-:S07]  /*3860*/  IMAD R11, R0, R23, RZ ;  /* 0x00000017000b7224 */ /* 0x000fce00078e02ff */
.L_x_77:
[----:B------:R-:W-:Y:S05]  /*3870*/  BSYNC B1 ;  /* 0x0000000000017941 */ /* 0x000fea0003800000 */
.L_x_76:
[----:B------:R-:W-:Y:S01]  /*3880*/  @!P5 IMAD R29, R29, R22, R11 ;  /* 0x000000161d1dd224 */ /* 0x000fe200078e020b */
[----:B------:R-:W-:Y:S04]  /*3890*/  BSSY B1, `(.L_x_78) ;  /* 0x0000006000017945 */ /* 0x000fe80003800000 */
[----:B------:R0:W-:Y:S01]  /*38a0*/  @!P5 STG.E.U8 desc[UR52][R6.64+0x29], R29 ;  /* 0x0000291d0600d986 */ /* 0x0001e2000c101134 */
[----:B------:R-:W-:Y:S05]  /*38b0*/  @P2 BRA `(.L_x_79) ;  /* 0x00000000000c2947 */ /* 0x000fea0003800000 */
[----:B------:R-:W5:Y:S02]  /*38c0*/  LDG.E.U8 R56, desc[UR52][R2.64+0x28] ;  /* 0x0000283402387981 */ /* 0x000f64000c1e1100 */
[----:B-----5:R-:W-:-:S05]  /*38d0*/  PRMT R0, R56, 0x8880, RZ ;  /* 0x0000888038007816 */ /* 0x020fca00000000ff */
[----:B------:R-:W-:-:S07]  /*38e0*/  IMAD R11, R0, R23, RZ ;  /* 0x00000017000b7224 */ /* 0x000fce00078e02ff */
.L_x_79:
[----:B------:R-:W-:Y:S05]  /*38f0*/  BSYNC B1 ;  /* 0x0000000000017941 */ /* 0x000fea0003800000 */
.L_x_78:
[----:B012-4-:R-:W-:Y:S01]  /*3900*/  @!P2 IMAD R7, R30, R22, R11 ;  /* 0x000000161e07a224 */ /* 0x017fe200078e020b */
[----:B------:R-:W-:Y:S01]  /*3910*/  ISETP.LT.OR P1, PT, R59, 0x9, !P1 ;  /* 0x000000093b00780c */ /* 0x000fe20004f21670 */
[----:B------:R-:W-:Y:S03]  /*3920*/  BSSY B1, `(.L_x_80) ;  /* 0x0000006000017945 */ /* 0x000fe60003800000 */
[----:B------:R0:W-:Y:S09]  /*3930*/  @!P2 STG.E.U8 desc[UR52][R4.64+0x28], R7 ;  /* 0x000028070400a986 */ /* 0x0001f2000c101134 */
[----:B------:R-:W-:Y:S05]  /*3940*/  @P1 BRA `(.L_x_81) ;  /* 0x00000000000c1947 */ /* 0x000fea0003800000 */
[----:B------:R-:W2:Y:S02]  /*3950*/  LDG.E.U8 R56, desc[UR52][R2.64+0x29] ;  /* 0x0000293402387981 */ /* 0x000ea4000c1e1100 */
[----:B--2---:R-:W-:-:S05]  /*3960*/  PRMT R0, R56, 0x8880, RZ ;  /* 0x0000888038007816 */ /* 0x004fca00000000ff */
[----:B------:R-:W-:-:S07]  /*3970*/  IMAD R11, R0, R23, RZ ;  /* 0x00000017000b7224 */ /* 0x000fce00078e02ff */
.L_x_81:
[----:B------:R-:W-:Y:S05]  /*3980*/  BSYNC B1 ;  /* 0x0000000000017941 */ /* 0x000fea0003800000 */
.L_x_80:
[----:B------:R-:W-:Y:S01]  /*3990*/  IMAD R11, R31, R22, R11 ;  /* 0x000000161f0b7224 */ /* 0x000fe200078e020b */
[----:B------:R-:W-:Y:S06]  /*39a0*/  @P1 BRA `(.L_x_82) ;  /* 0x0000000400581947 */ /* 0x000fec0003800000 */
[----:B------:R1:W-:Y:S01]  /*39b0*/  STG.E.U8 desc[UR52][R4.64+0x29], R11 ;  /* 0x0000290b04007986 */ /* 0x0003e2000c101134 */
[----:B------:R-:W-:Y:S05]  /*39c0*/  BRA `(.L_x_82) ;  /* 0x0000000400507947 */ /* 0x000fea0003800000 */
.L_x_33:
[C---:B------:R-:W-:Y:S02]  /*39d0*/  ISETP.GE.AND P0, PT, R60.reuse, 0x1, PT ;  /* 0x000000013c00780c */ /* 0x040fe40003f06270 */
[C---:B------:R-:W-:Y:S02]  /*39e0*/  ISETP.GE.AND P5, PT, R60.reuse, 0x2, PT ;  /* 0x000000023c00780c */ /* 0x040fe40003fa6270 */
[C---:B------:R-:W-:Y:S02]  /*39f0*/  ISETP.LT.OR P1, PT, R59.reuse, 0x1, !P0 ;  /* 0x000000013b00780c */ /* 0x040fe40004721670 */
[C---:B------:R-:W-:Y:S02]  /*3a00*/  ISETP.LT.OR P3, PT, R59.reuse, 0x1, !P5 ;  /* 0x000000013b00780c */ /* 0x040fe40006f61670 */
[----:B------:R-:W-:Y:S02]  /*3a10*/  ISETP.LT.OR P0, PT, R59, 0x9, !P0 ;  /* 0x000000093b00780c */ /* 0x000fe40004701670 */
[----:B------:R-:W-:-:S02]  /*3a20*/  ISETP.GE.AND P2, PT, R60, 0x9, PT ;  /* 0x000000093c00780c */ /* 0x000fc40003f46270 */
[C---:B------:R-:W-:Y:S02]  /*3a30*/  ISETP.LT.OR P5, PT, R59.reuse, 0x9, !P5 ;  /* 0x000000093b00780c */ /* 0x040fe40006fa1670 */
[C---:B------:R-:W-:Y:S02]  /*3a40*/  ISETP.LT.OR P4, PT, R59.reuse, 0x1, !P2 ;  /* 0x000000013b00780c */ /* 0x040fe40005781670 */
[----:B------:R-:W-:Y:S01]  /*3a50*/  ISETP.LT.OR P2, PT, R59, 0x9, !P2 ;  /* 0x000000093b00780c */ /* 0x000fe20005741670 */
[-C--:B------:R-:W-:Y:S02]  /*3a60*/  @!P1 IMAD R3, R40, R22.reuse, RZ ;  /* 0x0000001628039224 */ /* 0x080fe400078e02ff */
[-C--:B------:R-:W-:Y:S02]  /*3a70*/  @!P3 IMAD R41, R41, R22.reuse, RZ ;  /* 0x000000162929b224 */ /* 0x080fe400078e02ff */
[----:B------:R-:W-:Y:S01]  /*3a80*/  @!P0 IMAD R9, R42, R22, RZ ;  /* 0x000000162a098224 */ /* 0x000fe200078e02ff */
[----:B------:R0:W-:Y:S01]  /*3a90*/  @!P1 STG.E.U8 desc[UR52][R6.64], R3 ;  /* 0x0000000306009986 */ /* 0x0001e2000c101134 */
[----:B------:R-:W-:-:S02]  /*3aa0*/  ISETP.GE.AND P1, PT, R60, 0xa, PT ;  /* 0x0000000a3c00780c */ /* 0x000fc40003f26270 */
[-C--:B------:R-:W-:Y:S01]  /*3ab0*/  @!P5 IMAD R43, R43, R22.reuse, RZ ;  /* 0x000000162b2bd224 */ /* 0x080fe200078e02ff */
[----:B------:R-:W-:Y:S01]  /*3ac0*/  @!P3 STG.E.U8 desc[UR52][R6.64+0x1], R41 ;  /* 0x000001290600b986 */ /* 0x000fe2000c101134 */
[-C--:B------:R-:W-:Y:S01]  /*3ad0*/  @!P4 IMAD R11, R44, R22.reuse, RZ ;  /* 0x000000162c0bc224 */ /* 0x080fe200078e02ff */
[C---:B------:R-:W-:Y:S02]  /*3ae0*/  ISETP.LT.OR P6, PT, R59.reuse, 0x1, !P1 ;  /* 0x000000013b00780c */ /* 0x040fe40004fc1670 */
[----:B------:R1:W-:Y:S01]  /*3af0*/  @!P0 STG.E.U8 desc[UR52][R4.64], R9 ;  /* 0x0000000904008986 */ /* 0x0003e2000c101134 */
[C---:B------:R-:W-:Y:S02]  /*3b00*/  ISETP.GE.AND P0, PT, R60.reuse, 0x12, PT ;  /* 0x000000123c00780c */ /* 0x040fe40003f06270 */
[----:B------:R-:W-:Y:S01]  /*3b10*/  ISETP.GE.AND P3, PT, R60, 0x11, PT ;  /* 0x000000113c00780c */ /* 0x000fe20003f66270 */
[----:B------:R-:W-:Y:S01]  /*3b20*/  @!P5 STG.E.U8 desc[UR52][R4.64+0x1], R43 ;  /* 0x0000012b0400d986 */ /* 0x000fe2000c101134 */
[C---:B------:R-:W-:Y:S01]  /*3b30*/  ISETP.LT.OR P1, PT, R59.reuse, 0x9, !P1 ;  /* 0x000000093b00780c */ /* 0x040fe20004f21670 */
[----:B0-----:R-:W-:Y:S01]  /*3b40*/  @!P2 IMAD R3, R46, R22, RZ ;  /* 0x000000162e03a224 */ /* 0x001fe200078e02ff */
[C---:B------:R-:W-:Y:S01]  /*3b50*/  ISETP.LT.OR P5, PT, R59.reuse, 0x1, !P3 ;  /* 0x000000013b00780c */ /* 0x040fe20005fa1670 */
[----:B------:R0:W-:Y:S01]  /*3b60*/  @!P4 STG.E.U8 desc[UR52][R6.64+0x8], R11 ;  /* 0x0000080b0600c986 */ /* 0x0001e2000c101134 */
[----:B------:R-:W-:-:S02]  /*3b70*/  ISETP.LT.OR P4, PT, R59, 0x1, !P0 ;  /* 0x000000013b00780c */ /* 0x000fc40004781670 */
[----:B------:R-:W-:Y:S01]  /*3b80*/  ISETP.LT.OR P3, PT, R59, 0x9, !P3 ;  /* 0x000000093b00780c */ /* 0x000fe20005f61670 */
[----:B------:R-:W-:-:S05]  /*3b90*/  @!P6 IMAD R45, R45, R22, RZ ;  /* 0x000000162d2de224 */ /* 0x000fca00078e02ff */
[----:B------:R-:W-:Y:S01]  /*3ba0*/  @!P6 STG.E.U8 desc[UR52][R6.64+0x9], R45 ;  /* 0x0000092d0600e986 */ /* 0x000fe2000c101134 */
[-C--:B------:R-:W-:Y:S02]  /*3bb0*/  @!P1 IMAD R47, R47, R22.reuse, RZ ;  /* 0x000000162f2f9224 */ /* 0x080fe400078e02ff */
[-C--:B-1----:R-:W-:Y:S01]  /*3bc0*/  @!P5 IMAD R9, R32, R22.reuse, RZ ;  /* 0x000000162009d224 */ /* 0x082fe200078e02ff */
[----:B------:R1:W-:Y:S01]  /*3bd0*/  @!P2 STG.E.U8 desc[UR52][R4.64+0x8], R3 ;  /* 0x000008030400a986 */ /* 0x0003e2000c101134 */
[-C--:B------:R-:W-:Y:S01]  /*3be0*/  @!P4 IMAD R33, R33, R22.reuse, RZ ;  /* 0x000000162121c224 */ /* 0x080fe200078e02ff */
[----:B------:R-:W-:Y:S01]  /*3bf0*/  ISETP.GE.AND P2, PT, R60, 0x1a, PT ;  /* 0x0000001a3c00780c */ /* 0x000fe20003f46270 */
[----:B0-----:R-:W-:Y:S01]  /*3c00*/  @!P3 IMAD R11, R34, R22, RZ ;  /* 0x00000016220bb224 */ /* 0x001fe200078e02ff */
[----:B------:R-:W-:Y:S01]  /*3c10*/  @!P1 STG.E.U8 desc[UR52][R4.64+0x9], R47 ;  /* 0x0000092f04009986 */ /* 0x000fe2000c101134 */
[----:B------:R-:W-:-:S03]  /*3c20*/  ISETP.GE.AND P1, PT, R60, 0x19, PT ;  /* 0x000000193c00780c */ /* 0x000fc60003f26270 */
[----:B------:R-:W-:Y:S01]  /*3c30*/  @!P4 STG.E.U8 desc[UR52][R6.64+0x11], R33 ;  /* 0x000011210600c986 */ /* 0x000fe2000c101134 */
[C---:B------:R-:W-:Y:S02]  /*3c40*/  ISETP.LT.OR P4, PT, R59.reuse, 0x9, !P0 ;  /* 0x000000093b00780c */ /* 0x040fe40004781670 */
[C---:B------:R-:W-:Y:S01]  /*3c50*/  ISETP.LT.OR P0, PT, R59.reuse, 0x9, !P2 ;  /* 0x000000093b00780c */ /* 0x040fe20005701670 */
[----:B------:R0:W-:Y:S01]  /*3c60*/  @!P5 STG.E.U8 desc[UR52][R6.64+0x10], R9 ;  /* 0x000010090600d986 */ /* 0x0001e2000c101134 */
[C---:B------:R-:W-:Y:S02]  /*3c70*/  ISETP.LT.OR P5, PT, R59.reuse, 0x1, !P2 ;  /* 0x000000013b00780c */ /* 0x040fe400057a1670 */
[C---:B------:R-:W-:Y:S01]  /*3c80*/  ISETP.LT.OR P6, PT, R59.reuse, 0x1, !P1 ;  /* 0x000000013b00780c */ /* 0x040fe20004fc1670 */
[----:B------:R2:W-:Y:S01]  /*3c90*/  @!P3 STG.E.U8 desc[UR52][R4.64+0x10], R11 ;  /* 0x0000100b0400b986 */ /* 0x0005e2000c101134 */
[----:B------:R-:W-:Y:S02]  /*3ca0*/  ISETP.GE.AND P2, PT, R60, 0x21, PT ;  /* 0x000000213c00780c */ /* 0x000fe40003f46270 */
[----:B------:R-:W-:-:S02]  /*3cb0*/  ISETP.LT.OR P1, PT, R59, 0x9, !P1 ;  /* 0x000000093b00780c */ /* 0x000fc40004f21670 */
[----:B------:R-:W-:Y:S01]  /*3cc0*/  ISETP.LT.OR P3, PT, R59, 0x1, !P2 ;  /* 0x000000013b00780c */ /* 0x000fe20005761670 */
[-C--:B------:R-:W-:Y:S01]  /*3cd0*/  @!P4 IMAD R35, R35, R22.reuse, RZ ;  /* 0x000000162323c224 */ /* 0x080fe200078e02ff */
[----:B------:R-:W-:Y:S01]  /*3ce0*/  ISETP.LT.OR P2, PT, R59, 0x9, !P2 ;  /* 0x000000093b00780c */ /* 0x000fe20005741670 */
[-C--:B------:R-:W-:Y:S02]  /*3cf0*/  @!P0 IMAD R39, R39, R22.reuse, RZ ;  /* 0x0000001627278224 */ /* 0x080fe400078e02ff */
[-C--:B------:R-:W-:Y:S01]  /*3d00*/  @!P5 IMAD R37, R37, R22.reuse, RZ ;  /* 0x000000162525d224 */ /* 0x080fe200078e02ff */
[----:B------:R-:W-:Y:S01]  /*3d10*/  @!P4 STG.E.U8 desc[UR52][R4.64+0x11], R35 ;  /* 0x000011230400c986 */ /* 0x000fe2000c101134 */
[-C--:B-1----:R-:W-:Y:S01]  /*3d20*/  @!P6 IMAD R3, R36, R22.reuse, RZ ;  /* 0x000000162403e224 */ /* 0x082fe200078e02ff */
[----:B------:R-:W-:Y:S02]  /*3d30*/  ISETP.GE.AND P4, PT, R60, 0x22, PT ;  /* 0x000000223c00780c */ /* 0x000fe40003f86270 */
[----:B------:R-:W-:Y:S01]  /*3d40*/  @!P5 STG.E.U8 desc[UR52][R6.64+0x19], R37 ;  /* 0x000019250600d986 */ /* 0x000fe2000c101134 */
[-C--:B0-----:R-:W-:Y:S01]  /*3d50*/  @!P1 IMAD R9, R38, R22.reuse, RZ ;  /* 0x0000001626099224 */ /* 0x081fe200078e02ff */
[----:B------:R-:W-:Y:S01]  /*3d60*/  ISETP.GE.AND P5, PT, R60, 0x2a, PT ;  /* 0x0000002a3c00780c */ /* 0x000fe20003fa6270 */
[----:B--2---:R-:W-:Y:S01]  /*3d70*/  @!P3 IMAD R11, R24, R22, RZ ;  /* 0x00000016180bb224 */ /* 0x004fe200078e02ff */
[----:B------:R0:W-:Y:S01]  /*3d80*/  @!P6 STG.E.U8 desc[UR52][R6.64+0x18], R3 ;  /* 0x000018030600e986 */ /* 0x0001e2000c101134 */
        /* <DEDUP_REMOVED lines=8> */
[C---:B------:R-:W-:Y:S01]  /*3e10*/  ISETP.LT.OR P3, PT, R59.reuse, 0x1, !P5 ;  /* 0x000000013b00780c */ /* 0x040fe20006f61670 */
[----:B0-----:R-:W-:Y:S01]  /*3e20*/  @!P2 IMAD R3, R26, R22, RZ ;  /* 0x000000161a03a224 */ /* 0x001fe200078e02ff */
[----:B------:R-:W-:-:S03]  /*3e30*/  ISETP.LT.OR P5, PT, R59, 0x9, !P5 ;  /* 0x000000093b00780c */ /* 0x000fc60006fa1670 */
[-C--:B------:R-:W-:Y:S02]  /*3e40*/  @!P0 IMAD R25, R25, R22.reuse, RZ ;  /* 0x0000001619198224 */ /* 0x080fe400078e02ff */
[-C--:B------:R-:W-:Y:S02]  /*3e50*/  @!P4 IMAD R27, R27, R22.reuse, RZ ;  /* 0x000000161b1bc224 */ /* 0x080fe400078e02ff */
[-C--:B-1----:R-:W-:Y:S01]  /*3e60*/  @!P1 IMAD R9, R28, R22.reuse, RZ ;  /* 0x000000161c099224 */ /* 0x082fe200078e02ff */
[----:B------:R0:W-:Y:S01]  /*3e70*/  @!P0 STG.E.U8 desc[UR52][R6.64+0x21], R25 ;  /* 0x0000211906008986 */ /* 0x0001e2000c101134 */
[-C--:B--2---:R-:W-:Y:S02]  /*3e80*/  @!P6 IMAD R11, R30, R22.reuse, RZ ;  /* 0x000000161e0be224 */ /* 0x084fe400078e02ff */
[-C--:B------:R-:W-:Y:S01]  /*3e90*/  @!P3 IMAD R29, R29, R22.reuse, RZ ;  /* 0x000000161d1db224 */ /* 0x080fe200078e02ff */
[----:B------:R0:W-:Y:S01]  /*3ea0*/  @!P2 STG.E.U8 desc[UR52][R4.64+0x20], R3 ;  /* 0x000020030400a986 */ /* 0x0001e2000c101134 */
[----:B------:R-:W-:-:S03]  /*3eb0*/  @!P5 IMAD R31, R31, R22, RZ ;  /* 0x000000161f1fd224 */ /* 0x000fc600078e02ff */
[----:B------:R0:W-:Y:S04]  /*3ec0*/  @!P4 STG.E.U8 desc[UR52][R4.64+0x21], R27 ;  /* 0x0000211b0400c986 */ /* 0x0001e8000c101134 */
[----:B------:R0:W-:Y:S04]  /*3ed0*/  @!P1 STG.E.U8 desc[UR52][R6.64+0x28], R9 ;  /* 0x0000280906009986 */ /* 0x0001e8000c101134 */
[----:B------:R0:W-:Y:S04]  /*3ee0*/  @!P3 STG.E.U8 desc[UR52][R6.64+0x29], R29 ;  /* 0x0000291d0600b986 */ /* 0x0001e8000c101134 */
[----:B------:R0:W-:Y:S04]  /*3ef0*/  @!P6 STG.E.U8 desc[UR52][R4.64+0x28], R11 ;  /* 0x0000280b0400e986 */ /* 0x0001e8000c101134 */
[----:B------:R0:W-:Y:S02]  /*3f00*/  @!P5 STG.E.U8 desc[UR52][R4.64+0x29], R31 ;  /* 0x0000291f0400d986 */ /* 0x0001e4000c101134 */
.L_x_82:
[----:B------:R-:W-:Y:S05]  /*3f10*/  BSYNC B0 ;  /* 0x0000000000007941 */ /* 0x000fea0003800000 */
.L_x_32:
[----:B------:R-:W-:Y:S01]  /*3f20*/  IMAD.U32 R2, RZ, RZ, UR50 ;  /* 0x00000032ff027e24 */ /* 0x000fe2000f8e00ff */
[----:B------:R-:W-:Y:S01]  /*3f30*/  ULDC.64 UR4, c[0x0][0x650] ;  /* 0x0001940000047ab9 */ /* 0x000fe20000000a00 */
[----:B------:R-:W-:Y:S01]  /*3f40*/  IMAD.U32 R0, RZ, RZ, UR37 ;  /* 0x00000025ff007e24 */ /* 0x000fe2000f8e00ff */
[----:B------:R2:W-:Y:S01]  /*3f50*/  SYNCS.ARRIVE.TRANS64.A1T0 RZ, [R54+UR44], RZ ;  /* 0x000000ff36ff79a7 */ /* 0x0005e2000810002c */
[----:B0-----:R-:W-:Y:S01]  /*3f60*/  IMAD.U32 R3, RZ, RZ, UR51 ;  /* 0x00000033ff037e24 */ /* 0x001fe2000f8e00ff */
[C---:B------:R-:W-:Y:S01]  /*3f70*/  LEA R16, P0, R2.reuse, R16, 0x1 ;  /* 0x0000001002107211 */ /* 0x040fe200078008ff */
[----:B------:R-:W-:Y:S02]  /*3f80*/  IMAD.MOV.U32 R19, RZ, RZ, -0x1 ;  /* 0xffffffffff137424 */ /* 0x000fe400078e00ff */
[----:B------:R-:W-:Y:S01]  /*3f90*/  IMAD.MOV.U32 R18, RZ, RZ, -0x1 ;  /* 0xffffffffff127424 */ /* 0x000fe200078e00ff */
[----:B------:R-:W-:Y:S01]  /*3fa0*/  LEA.HI.X R17, R2, R17, R0, 0x1, P0 ;  /* 0x0000001102117211 */ /* 0x000fe200000f0c00 */
[----:B------:R-:W-:Y:S01]  /*3fb0*/  IMAD.MOV.U32 R2, RZ, RZ, -0x1 ;  /* 0xffffffffff027424 */ /* 0x000fe200078e00ff */
[----:B------:R-:W-:-:S02]  /*3fc0*/  ISETP.GE.U32.AND P0, PT, R16, UR4, PT ;  /* 0x0000000410007c0c */ /* 0x000fc4000bf06070 */
[----:B------:R-:W-:Y:S02]  /*3fd0*/  PRMT R0, RZ, 0x7610, R0 ;  /* 0x00007610ff007816 */ /* 0x000fe40000000000 */
[----:B------:R-:W-:-:S13]  /*3fe0*/  ISETP.GE.U32.AND.EX P0, PT, R17, UR5, PT, P0 ;  /* 0x0000000511007c0c */ /* 0x000fda000bf06100 */
[----:B--2---:R-:W-:Y:S05]  /*3ff0*/  @P0 BRA `(.L_x_83) ;  /* 0x00000004008c0947 */ /* 0x004fea0003800000 */
[----:B------:R-:W0:Y:S01]  /*4000*/  S2UR UR6, SR_CTAID.X ;  /* 0x00000000000679c3 */ /* 0x000e220000002500 */
[----:B------:R-:W-:Y:S01]  /*4010*/  ULDC.64 UR4, c[0x0][0x628] ;  /* 0x00018a0000047ab9 */ /* 0x000fe20000000a00 */
[----:B------:R-:W-:Y:S01]  /*4020*/  ULDC UR7, c[0x0][0x150] ;  /* 0x0000540000077ab9 */ /* 0x000fe20000000800 */
[----:B------:R-:W-:Y:S01]  /*4030*/  ISETP.NE.U32.AND P0, PT, RZ, UR4, PT ;  /* 0x00000004ff007c0c */ /* 0x000fe2000bf05070 */
[----:B------:R-:W-:Y:S01]  /*4040*/  ULDC UR15, c[0x0][0x630] ;  /* 0x00018c00000f7ab9 */ /* 0x000fe20000000800 */
[C---:B------:R-:W-:Y:S01]  /*4050*/  R2UR UR16, R16.reuse ;  /* 0x00000000101072ca */ /* 0x040fe200000e0000 */
[----:B------:R-:W-:Y:S01]  /*4060*/  ULDC UR18, c[0x0][0x154] ;  /* 0x0000550000127ab9 */ /* 0x000fe20000000800 */
[----:B------:R-:W-:Y:S01]  /*4070*/  ISETP.NE.AND.EX P0, PT, RZ, UR5, PT, P0 ;  /* 0x00000005ff007c0c */ /* 0x000fe2000bf05300 */
[----:B------:R-:W2:Y:S01]  /*4080*/  S2UR UR21, SR_CTAID.Y ;  /* 0x00000000001579c3 */ /* 0x000ea20000002600 */
[----:B------:R-:W-:Y:S02]  /*4090*/  R2UR UR17, R17 ;  /* 0x00000000111172ca */ /* 0x000fe400000e0000 */
[----:B------:R-:W-:-:S02]  /*40a0*/  R2UR UR12, R16 ;  /* 0x00000000100c72ca */ /* 0x000fc400000e0000 */
[----:B------:R-:W-:Y:S02]  /*40b0*/  R2UR UR13, R17 ;  /* 0x00000000110d72ca */ /* 0x000fe400000e0000 */
[----:B0-----:R-:W-:-:S05]  /*40c0*/  I2FP.F32.U32 R0, UR6 ;  /* 0x0000000600007c45 */ /* 0x001fca0008201000 */
[----:B------:R-:W-:-:S04]  /*40d0*/  FMUL R0, R0, UR7 ;  /* 0x0000000700007c20 */ /* 0x000fc80008400000 */
[----:B------:R0:W4:Y:S01]  /*40e0*/  F2I.U32.TRUNC.NTZ R2, R0 ;  /* 0x0000000000027305 */ /* 0x000122000020f000 */
[----:B--2---:R-:W-:Y:S05]  /*40f0*/  @!P0 BRA `(.L_x_84) ;  /* 0x0000000000308947 */ /* 0x004fea0003800000 */
        /* <DEDUP_REMOVED lines=12> */
.L_x_84:
[----:B------:R-:W-:Y:S01]  /*41c0*/  USHF.R.U64 UR8, UR12, UR15, UR13 ;  /* 0x0000000f0c087299 */ /* 0x000fe2000800120d */
[----:B0-----:R-:W-:Y:S01]  /*41d0*/  I2FP.F32.U32 R0, UR21 ;  /* 0x0000001500007c45 */ /* 0x001fe20008201000 */
[----:B------:R-:W-:Y:S02]  /*41e0*/  USHF.R.U32.HI UR4, URZ, UR15, UR13 ;  /* 0x0000000f3f047299 */ /* 0x000fe4000801160d */
[----:B------:R-:W-:Y:S02]  /*41f0*/  UIADD3 UR7, UP0, URZ, -UR8, URZ ;  /* 0x800000083f077290 */ /* 0x000fe4000ff1e03f */
[----:B------:R-:W-:Y:S01]  /*4200*/  FMUL R0, R0, UR18 ;  /* 0x0000001200007c20 */ /* 0x000fe20008400000 */
[----:B------:R-:W-:Y:S01]  /*4210*/  ULDC.64 UR12, c[0x0][0x620] ;  /* 0x00018800000c7ab9 */ /* 0x000fe20000000a00 */
[----:B------:R-:W-:Y:S01]  /*4220*/  UIADD3.X UR4, URZ, ~UR4, URZ, UP0, !UPT ;  /* 0x800000043f047290 */ /* 0x000fe200087fe43f */
[----:B------:R-:W-:Y:S01]  /*4230*/  UMOV UR10, UR16 ;  /* 0x00000010000a7c82 */ /* 0x000fe20008000000 */
[----:B------:R-:W-:-:S02]  /*4240*/  UMOV UR11, UR17 ;  /* 0x00000011000b7c82 */ /* 0x000fc40008000000 */
[----:B------:R-:W0:Y:S01]  /*4250*/  F2I.U32.TRUNC.NTZ R0, R0 ;  /* 0x0000000000007305 */ /* 0x000e22000020f000 */
[----:B------:R-:W-:Y:S01]  /*4260*/  UIMAD UR4, UR4, UR12, URZ ;  /* 0x0000000c040472a4 */ /* 0x000fe2000f8e023f */
[----:B----4-:R-:W-:Y:S01]  /*4270*/  R2UR UR17, R2 ;  /* 0x00000000021172ca */ /* 0x010fe200000e0000 */
        /* <DEDUP_REMOVED lines=9> */
[----:B------:R-:W-:Y:S01]  /*4310*/  USHF.R.U64 UR15, UR10, UR12, UR7 ;  /* 0x0000000c0a0f7299 */ /* 0x000fe20008001207 */
[----:B0-----:R-:W-:Y:S01]  /*4320*/  R2UR UR13, R0 ;  /* 0x00000000000d72ca */ /* 0x001fe200000e0000 */
[----:B------:R-:W-:Y:S01]  /*4330*/  USHF.R.U32.HI UR7, URZ, UR12, UR7 ;  /* 0x0000000c3f077299 */ /* 0x000fe20008011607 */
[----:B------:R-:W-:Y:S01]  /*4340*/  ISETP.NE.AND.EX P0, PT, RZ, UR5, PT, P0 ;  /* 0x00000005ff007c0c */ /* 0x000fe2000bf05300 */
[----:B------:R-:W-:Y:S01]  /*4350*/  ULDC UR22, c[0x0][0x608] ;  /* 0x0001820000167ab9 */ /* 0x000fe20000000800 */
[----:B------:R-:W-:-:S02]  /*4360*/  UIADD3 UR10, -UR17, URZ, URZ ;  /* 0x0000003f110a7290 */ /* 0x000fc4000fffe13f */
[----:B------:R-:W-:Y:S02]  /*4370*/  USHF.R.U64 UR18, UR15, UR22, UR7 ;  /* 0x000000160f127299 */ /* 0x000fe40008001207 */
[----:B------:R-:W-:Y:S01]  /*4380*/  USHF.R.U32.HI UR7, URZ, UR22, UR7 ;  /* 0x000000163f077299 */ /* 0x000fe20008011607 */
[----:B------:R-:W-:Y:S01]  /*4390*/  UMOV UR16, 0x1 ;  /* 0x0000000100107882 */ /* 0x000fe20000000000 */
[----:B------:R-:W-:Y:S02]  /*43a0*/  ULDC UR20, c[0x0][0x144] ;  /* 0x0000510000147ab9 */ /* 0x000fe40000000800 */
[----:B------:R-:W-:Y:S01]  /*43b0*/  USHF.R.U64 UR17, UR18, UR23, UR7 ;  /* 0x0000001712117299 */ /* 0x000fe20008001207 */
[----:B------:R-:W-:Y:S01]  /*43c0*/  ULDC UR9, c[0x0][0x600] ;  /* 0x0001800000097ab9 */ /* 0x000fe20000000800 */
[----:B------:R-:W-:Y:S02]  /*43d0*/  UIADD3 UR22, -UR13, URZ, URZ ;  /* 0x0000003f0d167290 */ /* 0x000fe4000fffe13f */
[----:B------:R-:W-:-:S02]  /*43e0*/  USHF.L.U32 UR16, UR16, UR23, URZ ;  /* 0x0000001710107299 */ /* 0x000fc4000800063f */
[----:B------:R-:W-:Y:S02]  /*43f0*/  USHF.R.U32.HI UR13, URZ, UR23, UR7 ;  /* 0x000000173f0d7299 */ /* 0x000fe40008011607 */
[----:B------:R-:W-:Y:S02]  /*4400*/  UIADD3 UR14, UR9, -0x1, URZ ;  /* 0xffffffff090e7890 */ /* 0x000fe4000fffe03f */
[----:B------:R-:W-:Y:S02]  /*4410*/  ULOP3.LUT UR19, URZ, UR19, URZ, 0x33, !UPT ;  /* 0x000000133f137292 */ /* 0x000fe4000f8e333f */
        /* <DEDUP_REMOVED lines=16> */
.L_x_85:
[----:B------:R-:W-:Y:S01]  /*4520*/  UISETP.NE.AND UP0, UPT, UR38, URZ, UPT ;  /* 0x0000003f2600728c */ /* 0x000fe2000bf05270 */
[----:B------:R-:W-:Y:S01]  /*4530*/  IMAD.MOV.U32 R0, RZ, RZ, 0x1 ;  /* 0x00000001ff007424 */ /* 0x000fe200078e00ff */
[----:B------:R-:W-:Y:S01]  /*4540*/  USHF.R.U64 UR4, UR12, UR24, UR13 ;  /* 0x000000180c047299 */ /* 0x000fe2000800120d */
[----:B------:R-:W-:Y:S01]  /*4550*/  IMAD.U32 R2, RZ, RZ, UR8 ;  /* 0x00000008ff027e24 */ /* 0x000fe2000f8e00ff */
[----:B------:R-:W-:Y:S02]  /*4560*/  ULOP3.LUT UR19, UR18, UR19, URZ, 0xc0, !UPT ;  /* 0x0000001312137292 */ /* 0x000fe4000f8ec03f */
[----:B------:R-:W-:Y:S02]  /*4570*/  UIADD3 UR5, -UR4, URZ, URZ ;  /* 0x0000003f04057290 */ /* 0x000fe4000fffe13f */
[----:B------:R-:W-:Y:S02]  /*4580*/  ULOP3.LUT UR14, UR15, UR14, URZ, 0xc0, !UPT ;  /* 0x0000000e0f0e7292 */ /* 0x000fe4000f8ec03f */
[----:B------:R-:W-:-:S02]  /*4590*/  UIMAD UR4, UR16, UR4, UR19 ;  /* 0x00000004100472a4 */ /* 0x000fc4000f8e0213 */
        /* <DEDUP_REMOVED lines=9> */
.L_x_83:
[----:B------:R-:W-:Y:S02]  /*4630*/  LOP3.LUT P0, RZ, R0, 0xff, RZ, 0xc0, !PT ;  /* 0x000000ff00ff7812 */ /* 0x000fe4000780c0ff */
[----:B------:R-:W-:-:S11]  /*4640*/  LOP3.LUT R61, R61, 0x1, RZ, 0x3c, !PT ;  /* 0x000000013d3d7812 */ /* 0x000fd600078e3cff */
[----:B------:R-:W-:Y:S05]  /*4650*/  @P0 BRA `(.L_x_86) ;  /* 0xffffffd000440947 */ /* 0x000fea000383ffff */
[----:B------:R-:W-:Y:S05]  /*4660*/  EXIT ;  /* 0x000000000000794d */ /* 0x000fea0003800000 */
.L_x_13:
[----:B------:R-:W-:-:S08]  /*4670*/  ISETP.NE.AND P0, PT, RZ, UR8, PT ;  /* 0x00000008ff007c0c */ /* 0x000fd0000bf05270 */
[----:B-----5:R-:W0:-:S00]  /*4680*/  USETMAXREG.DEALLOC.CTAPOOL 0x28 ;  /* 0x00000028000079c8 */ /* 0x020e0000080e0500 */
[----:B------:R-:W-:Y:S05]  /*4690*/  @P0 EXIT ;  /* 0x000000000000094d */ /* 0x000fea0003800000 */
[----:B0-----:R-:W-:Y:S01]  /*46a0*/  LOP3.LUT P0, RZ, R5, 0xff, RZ, 0xc0, !PT ;  /* 0x000000ff05ff7812 */ /* 0x001fe2000780c0ff */
[----:B------:R-:W-:Y:S02]  /*46b0*/  IMAD.MOV.U32 R0, RZ, RZ, 0x1 ;  /* 0x00000001ff007424 */ /* 0x000fe400078e00ff */
[----:B------:R-:W-:-:S10]  /*46c0*/  IMAD.MOV.U32 R8, RZ, RZ, RZ ;  /* 0x000000ffff087224 */ /* 0x000fd400078e00ff */
[----:B------:R-:W-:Y:S05]  /*46d0*/  @!P0 BRA `(.L_x_87) ;  /* 0x0000000c001c8947 */ /* 0x000fea0003800000 */
[----:B------:R-:W-:Y:S01]  /*46e0*/  LOP3.LUT P0, RZ, R4, 0x1f, RZ, 0xc0, !PT ;  /* 0x0000001f04ff7812 */ /* 0x000fe2000780c0ff */
[----:B------:R-:W-:Y:S01]  /*46f0*/  ULDC UR5, c[0x0][0x658] ;  /* 0x0001960000057ab9 */ /* 0x000fe20000000800 */
[----:B------:R-:W-:Y:S01]  /*4700*/  UMOV UR6, 0xffffffff ;  /* 0xffffffff00067882 */ /* 0x000fe20000000000 */
[----:B------:R-:W-:Y:S01]  /*4710*/  BSSY B0, `(.L_x_87) ;  /* 0x00000c3000007945 */ /* 0x000fe20003800000 */
[----:B------:R-:W-:Y:S01]  /*4720*/  USHF.L.U32 UR6, UR6, UR5, URZ ;  /* 0x0000000506067299 */ /* 0x000fe2000800063f */
[C---:B------:R-:W-:Y:S01]  /*4730*/  ISETP.NE.AND P3, PT, R3.reuse, RZ, PT ;  /* 0x000000ff0300720c */ /* 0x040fe20003f65270 */
[----:B------:R-:W-:Y:S01]  /*4740*/  IMAD.MOV.U32 R9, RZ, RZ, 0x1 ;  /* 0x00000001ff097424 */ /* 0x000fe200078e00ff */
[----:B------:R-:W-:Y:S01]  /*4750*/  ISETP.NE.OR P0, PT, R3, RZ, !P0 ;  /* 0x000000ff0300720c */ /* 0x000fe20004705670 */
[----:B------:R-:W-:Y:S01]  /*4760*/  IMAD.MOV.U32 R0, RZ, RZ, 0x1 ;  /* 0x00000001ff007424 */ /* 0x000fe200078e00ff */
[----:B------:R-:W-:Y:S01]  /*4770*/  ULDC UR4, c[0x0][0x600] ;  /* 0x0001800000047ab9 */ /* 0x000fe20000000800 */
[----:B------:R-:W-:Y:S01]  /*4780*/  IMAD.MOV.U32 R8, RZ, RZ, RZ ;  /* 0x000000ffff087224 */ /* 0x000fe200078e00ff */
[----:B------:R-:W-:Y:S01]  /*4790*/  UMOV UR7, 0x1 ;  /* 0x0000000100077882 */ /* 0x000fe20000000000 */
[----:B------:R-:W-:-:S02]  /*47a0*/  UIADD3 UR19, UR39, 0x1, URZ ;  /* 0x0000000127137890 */ /* 0x000fc4000fffe03f */
[----:B------:R-:W-:Y:S02]  /*47b0*/  ULOP3.LUT UR22, UR36, 0x2, URZ, 0xfc, !UPT ;  /* 0x0000000224167892 */ /* 0x000fe4000f8efc3f */
[----:B------:R-:W-:Y:S02]  /*47c0*/  UIADD3 UR4, UR4, -0x1, URZ ;  /* 0xffffffff04047890 */ /* 0x000fe4000fffe03f */
[----:B------:R-:W-:Y:S02]  /*47d0*/  USHF.L.U32 UR5, UR7, UR5, URZ ;  /* 0x0000000507057299 */ /* 0x000fe4000800063f */
[----:B------:R-:W-:Y:S01]  /*47e0*/  ULOP3.LUT UR6, URZ, UR6, URZ, 0x33, !UPT ;  /* 0x000000063f067292 */ /* 0x000fe2000f8e333f */
[----:B------:R-:W-:-:S11]  /*47f0*/  ULDC.64 UR20, c[0x0][0x198] ;  /* 0x0000660000147ab9 */ /* 0x000fd60000000a00 */
.L_x_99:
[----:B------:R-:W-:-:S03]  /*4800*/  UMOV UR7, 0xffffffff ;  /* 0xffffffff00077882 */ /* 0x000fc60000000000 */
[----:B------:R-:W-:Y:S05]  /*4810*/  BRA.DIV UR7, `(.L_x_88) ;  /* 0x0000001607947947 */ /* 0x000fea000b800000 */
[----:B------:R-:W-:-:S13]  /*4820*/  ELECT P6, URZ, PT ;  /* 0x00000000003f782f */ /* 0x000fda00038c0000 */
.L_x_124:
[----:B------:R-:W0:Y:S01]  /*4830*/  LDC R3, c[0x0][0x28c] ;  /* 0x0000a300ff037b82 */ /* 0x000e220000000800 */
[----:B------:R-:W-:Y:S01]  /*4840*/  BSSY B1, `(.L_x_89) ;  /* 0x0000038000017945 */ /* 0x000fe20003800000 */
[----:B0-----:R-:W-:-:S13]  /*4850*/  ISETP.LT.OR P6, PT, R3, 0x1, !P6 ;  /* 0x000000010300780c */ /* 0x001fda00077c1670 */
[----:B------:R-:W-:Y:S05]  /*4860*/  @P6 BRA `(.L_x_90) ;  /* 0x0000000000d46947 */ /* 0x000fea0003800000 */
[----:B------:R-:W-:Y:S02]  /*4870*/  IMAD R18, R18, 0x30, RZ ;  /* 0x0000003012127824 */ /* 0x000fe400078e02ff */
[----:B------:R-:W-:Y:S02]  /*4880*/  IMAD.SHL.U32 R19, R19, 0x40, RZ ;  /* 0x0000004013137824 */ /* 0x000fe400078e00ff */
[----:B------:R-:W-:Y:S02]  /*4890*/  IMAD.MOV.U32 R11, RZ, RZ, RZ ;  /* 0x000000ffff0b7224 */ /* 0x000fe400078e00ff */
[----:B------:R-:W-:Y:S02]  /*48a0*/  IMAD.U32 R12, RZ, RZ, UR19 ;  /* 0x00000013ff0c7e24 */ /* 0x000fe4000f8e00ff */
[----:B------:R-:W-:Y:S02]  /*48b0*/  IMAD.MOV.U32 R3, RZ, RZ, R0 ;  /* 0x000000ffff037224 */ /* 0x000fe400078e0000 */
[----:B------:R-:W-:-:S07]  /*48c0*/  IMAD.MOV.U32 R4, RZ, RZ, R8 ;  /* 0x000000ffff047224 */ /* 0x000fce00078e0008 */
.L_x_94:
[----:B------:R-:W0:Y:S01]  /*48d0*/  S2R R6, SR_CgaCtaId ;  /* 0x0000000000067919 */ /* 0x000e220000008800 */
[----:B------:R-:W-:-:S04]  /*48e0*/  MOV R5, 0x400 ;  /* 0x0000040000057802 */ /* 0x000fc80000000f00 */
[----:B0-----:R-:W-:Y:S02]  /*48f0*/  LEA R7, R6, R5, 0x18 ;  /* 0x0000000506077211 */ /* 0x001fe400078ec0ff */
[----:B------:R-:W-:Y:S01]  /*4900*/  SHF.L.U32 R5, R3, 0x1f, RZ ;  /* 0x0000001f03057819 */ /* 0x000fe200000006ff */
[----:B------:R-:W0:Y:S02]  /*4910*/  @!P3 LDC R6, c[0x0][0x500] ;  /* 0x00014000ff06bb82 */ /* 0x000e240000000800 */
[----:B------:R-:W-:-:S04]  /*4920*/  IMAD R10, R4, 0x8, R7 ;  /* 0x00000008040a7824 */ /* 0x000fc800078e0207 */
[----:B------:R-:W1:Y:S02]  /*4930*/  SYNCS.PHASECHK.TRANS64.TRYWAIT P1, [R10+URZ+0x80], R5 ;  /* 0x000080050a0075a7 */ /* 0x000e64000802017f */
[----:B-1----:R-:W-:Y:S05]  /*4940*/  @!P1 BRA `(.L_x_91) ;  /* 0x0000001400689947 */ /* 0x002fea0003800000 */
.L_x_125:
[----:B------:R-:W-:Y:S01]  /*4950*/  UPRMT UR7, UR22, 0x9910, URZ ;  /* 0x0000991016077896 */ /* 0x000fe2000800003f */
[----:B0-----:R0:W-:Y:S03]  /*4960*/  @!P3 SYNCS.ARRIVE.TRANS64 RZ, [R10+URZ], R6 ;  /* 0x000000060affb9a7 */ /* 0x0011e6000800003f */
[----:B------:R-:W-:-:S06]  /*4970*/  UISETP.NE.AND UP0, UPT, UR7, 0x2, UPT ;  /* 0x000000020700788c */ /* 0x000fcc000bf05270 */
[----:B------:R-:W-:-:S13]  /*4980*/  PLOP3.LUT P1, PT, PT, PT, UP0, 0x80, 0x0 ;  /* 0x000000000000781c */ /* 0x000fda0003f2f008 */
[----:B0-----:R-:W-:Y:S05]  /*4990*/  @P1 BRA `(.L_x_92) ;  /* 0x0000000000041947 */ /* 0x001fea0003800000 */
[----:B------:R-:W-:Y:S01]  /*49a0*/  BPT.TRAP 0x1 ;  /* 0x000000040000795c */ /* 0x000fe20000300000 */
.L_x_92:
[----:B------:R-:W-:Y:S05]  /*49b0*/  @P0 BRA `(.L_x_93) ;  /* 0x0000000000040947 */ /* 0x000fea0003800000 */
[----:B------:R-:W-:Y:S01]  /*49c0*/  BPT.TRAP 0x1 ;  /* 0x000000040000795c */ /* 0x000fe20000300000 */
.L_x_93:
[--C-:B-1----:R-:W-:Y:S01]  /*49d0*/  IMAD R5, R4, 0x2000, R7.reuse ;  /* 0x0000200004057824 */ /* 0x102fe200078e0207 */
[----:B------:R-:W-:Y:S01]  /*49e0*/  R2UR UR9, R10 ;  /* 0x000000000a0972ca */ /* 0x000fe200000e0000 */
[----:B------:R-:W-:Y:S01]  /*49f0*/  IMAD R7, R4, 0x1800, R7 ;  /* 0x0000180004077824 */ /* 0x000fe200078e0207 */
[----:B------:R-:W-:Y:S01]  /*4a00*/  UIADD3 UR14, UP0, UR20, 0xf0, URZ ;  /* 0x000000f0140e7890 */ /* 0x000fe2000ff1e03f */
[----:B------:R-:W-:Y:S01]  /*4a10*/  VIADD R12, R12, 0xffffffff ;  /* 0xffffffff0c0c7836 */ /* 0x000fe20000000000 */
[----:B------:R-:W-:Y:S01]  /*4a20*/  R2UR UR7, R5 ;  /* 0x00000000050772ca */ /* 0x000fe200000e0000 */
[----:B------:R-:W-:Y:S01]  /*4a30*/  UIADD3 UR24, UP1, UR20, 0x1f0, URZ ;  /* 0x000001f014187890 */ /* 0x000fe2000ff3e03f */
[----:B------:R-:W-:Y:S01]  /*4a40*/  R2UR UR8, R7 ;  /* 0x00000000070872ca */ /* 0x000fe200000e0000 */
[----:B------:R-:W-:Y:S01]  /*4a50*/  UIADD3.X UR15, URZ, UR21, URZ, UP0, !UPT ;  /* 0x000000153f0f7290 */ /* 0x000fe200087fe43f */
[----:B------:R-:W-:Y:S01]  /*4a60*/  R2UR UR11, R19 ;  /* 0x00000000130b72ca */ /* 0x000fe200000e0000 */
[----:B------:R-:W-:Y:S01]  /*4a70*/  VIADD R4, R4, 0x1 ;  /* 0x0000000104047836 */ /* 0x000fe20000000000 */
[C---:B------:R-:W-:Y:S01]  /*4a80*/  R2UR UR10, R11.reuse ;  /* 0x000000000b0a72ca */ /* 0x040fe200000e0000 */
[----:B------:R-:W-:Y:S01]  /*4a90*/  UIADD3.X UR25, URZ, UR21, URZ, UP1, !UPT ;  /* 0x000000153f197290 */ /* 0x000fe20008ffe43f */
[----:B------:R-:W-:Y:S01]  /*4aa0*/  R2UR UR12, R2 ;  /* 0x00000000020c72ca */ /* 0x000fe200000e0000 */
[----:B------:R-:W-:Y:S01]  /*4ab0*/  UMOV UR16, 0x0 ;  /* 0x0000000000107882 */ /* 0x000fe20000000000 */
[----:B------:R-:W-:Y:S01]  /*4ac0*/  R2UR UR18, R18 ;  /* 0x00000000121272ca */ /* 0x000fe200000e0000 */
[----:B------:R-:W-:Y:S01]  /*4ad0*/  UMOV UR17, 0x10000000 ;  /* 0x1000000000117882 */ /* 0x000fe20000000000 */
[----:B------:R-:W-:Y:S01]  /*4ae0*/  ISETP.GT.AND P2, PT, R12, 0x1, PT ;  /* 0x000000010c00780c */ /* 0x000fe20003f44270 */
[----:B------:R-:W-:Y:S01]  /*4af0*/  UIADD3 UR7, UR7, 0x200, URZ ;  /* 0x0000020007077890 */ /* 0x000fe2000fffe03f */
[----:B------:R-:W-:Y:S01]  /*4b00*/  ISETP.NE.AND P1, PT, R4, 0x10, PT ;  /* 0x000000100400780c */ /* 0x000fe20003f25270 */
[----:B------:R-:W-:Y:S01]  /*4b10*/  UIADD3 UR13, UR8, 0x20200, URZ ;  /* 0x00020200080d7890 */ /* 0x000fe2000fffe03f */
[----:B------:R-:W-:-:S02]  /*4b20*/  VIADD R11, R11, 0x80 ;  /* 0x000000800b0b7836 */ /* 0x000fc40000000000 */
[----:B------:R-:W-:Y:S02]  /*4b30*/  SEL R6, RZ, 0x1, P1 ;  /* 0x00000001ff067807 */ /* 0x000fe40000800000 */
[----:B------:R-:W-:Y:S01]  /*4b40*/  UMOV UR8, UR7 ;  /* 0x0000000700087c82 */ /* 0x000fe20008000000 */
[----:B------:R-:W-:Y:S01]  /*4b50*/  SEL R4, R4, RZ, P1 ;  /* 0x000000ff04047207 */ /* 0x000fe20000800000 */
[----:B------:R0:W-:Y:S01]  /*4b60*/  UTMALDG.3D [UR8], [UR14], desc[UR16] ;  /* 0x000010080e0075b4 */ /* 0x0001e20008011000 */
[----:B------:R-:W-:Y:S01]  /*4b70*/  LOP3.LUT R3, R3, R6, RZ, 0x3c, !PT ;  /* 0x0000000603037212 */ /* 0x000fe200078e3cff */
[----:B0-----:R-:W-:Y:S01]  /*4b80*/  UMOV UR8, UR13 ;  /* 0x0000000d00087c82 */ /* 0x001fe20008000000 */
[----:B------:R-:W-:Y:S02]  /*4b90*/  UMOV UR11, UR18 ;  /* 0x00000012000b7c82 */ /* 0x000fe40008000000 */
[----:B------:R0:W-:Y:S02]  /*4ba0*/  UTMALDG.3D [UR8], [UR24], desc[UR16] ;  /* 0x00001008180075b4 */ /* 0x0001e40008011000 */
[----:B0-----:R-:W-:Y:S05]  /*4bb0*/  @P2 BRA `(.L_x_94) ;  /* 0xfffffffc00442947 */ /* 0x001fea000383ffff */
.L_x_90:
[----:B------:R-:W-:Y:S05]  /*4bc0*/  BSYNC B1 ;  /* 0x0000000000017941 */ /* 0x000fea0003800000 */
.L_x_89:
[----:B------:R-:W-:Y:S01]  /*4bd0*/  LOP3.LUT P4, RZ, R9, 0xff, RZ, 0xc0, !PT ;  /* 0x000000ff09ff7812 */ /* 0x000fe2000788c0ff */
[----:B------:R-:W-:Y:S01]  /*4be0*/  VIADD R8, R8, UR39 ;  /* 0x0000002708087c36 */ /* 0x000fe20008000000 */
[----:B------:R-:W-:Y:S01]  /*4bf0*/  ULDC.64 UR8, c[0x0][0x650] ;  /* 0x0001940000087ab9 */ /* 0x000fe20000000a00 */
[----:B------:R-:W-:Y:S01]  /*4c00*/  BSSY B1, `(.L_x_95) ;  /* 0x0000071000017945 */ /* 0x000fe20003800000 */
[----:B------:R-:W-:Y:S01]  /*4c10*/  IMAD.MOV.U32 R19, RZ, RZ, -0x1 ;  /* 0xffffffffff137424 */ /* 0x000fe200078e00ff */
[----:B------:R-:W-:Y:S01]  /*4c20*/  PRMT R9, RZ, 0x7610, R9 ;  /* 0x00007610ff097816 */ /* 0x000fe20000000009 */
[----:B------:R-:W-:Y:S01]  /*4c30*/  IMAD.MOV.U32 R18, RZ, RZ, -0x1 ;  /* 0xffffffffff127424 */ /* 0x000fe200078e00ff */
[C---:B------:R-:W-:Y:S02]  /*4c40*/  ISETP.GT.U32.AND P1, PT, R8.reuse, 0xf, PT ;  /* 0x0000000f0800780c */ /* 0x040fe40003f24070 */
[----:B------:R-:W-:Y:S02]  /*4c50*/  SHF.R.U32.HI R2, RZ, 0x4, R8 ;  /* 0x00000004ff027819 */ /* 0x000fe40000011608 */
[----:B------:R-:W-:-:S02]  /*4c60*/  LOP3.LUT R8, R8, 0xf, RZ, 0xc0, !PT ;  /* 0x0000000f08087812 */ /* 0x000fc400078ec0ff */
[----:B------:R-:W0:Y:S01]  /*4c70*/  @P4 S2R R4, SR_CgaCtaId ;  /* 0x0000000000044919 */ /* 0x000e220000008800 */
[----:B------:R-:W-:Y:S02]  /*4c80*/  @P4 MOV R3, 0x400 ;  /* 0x0000040000034802 */ /* 0x000fe40000000f00 */
[----:B------:R-:W-:-:S04]  /*4c90*/  LOP3.LUT R2, R2, 0x1, RZ, 0xc0, !PT ;  /* 0x0000000102027812 */ /* 0x000fc800078ec0ff */
[----:B------:R-:W-:Y:S02]  /*4ca0*/  ISETP.NE.U32.AND P2, PT, R2, 0x1, PT ;  /* 0x000000010200780c */ /* 0x000fe40003f45070 */
[----:B0-----:R-:W-:Y:S01]  /*4cb0*/  @P4 LEA R3, R4, R3, 0x18 ;  /* 0x0000000304034211 */ /* 0x001fe200078ec0ff */
[----:B------:R-:W-:-:S03]  /*4cc0*/  IMAD.U32 R4, RZ, RZ, UR39 ;  /* 0x00000027ff047e24 */ /* 0x000fc6000f8e00ff */
[----:B------:R0:W-:Y:S01]  /*4cd0*/  @P4 SYNCS.ARRIVE.TRANS64.A1T0 RZ, [R3+URZ+0x138], RZ ;  /* 0x000138ff03ff49a7 */ /* 0x0001e2000810003f */
[----:B------:R-:W-:Y:S02]  /*4ce0*/  IADD3 R16, P4, R16, UR50, RZ ;  /* 0x0000003210107c10 */ /* 0x000fe4000ff9e0ff */
[----:B------:R-:W-:Y:S02]  /*4cf0*/  ISETP.LT.U32.AND P1, PT, R4, 0x10, P1 ;  /* 0x000000100400780c */ /* 0x000fe40000f21070 */
[----:B------:R-:W-:Y:S02]  /*4d00*/  IADD3.X R17, R17, UR37, RZ, P4, !PT ;  /* 0x0000002511117c10 */ /* 0x000fe4000a7fe4ff */
[----:B------:R-:W-:Y:S02]  /*4d10*/  ISETP.GE.U32.AND P4, PT, R16, UR8, PT ;  /* 0x0000000810007c0c */ /* 0x000fe4000bf86070 */
[----:B0-----:R-:W-:Y:S02]  /*4d20*/  SEL R3, RZ, 0x1, !P1 ;  /* 0x00000001ff037807 */ /* 0x001fe40004800000 */
[----:B------:R-:W-:-:S02]  /*4d30*/  ISETP.GE.U32.AND.EX P1, PT, R17, UR9, PT, P4 ;  /* 0x0000000911007c0c */ /* 0x000fc4000bf26140 */
[----:B------:R-:W-:-:S04]  /*4d40*/  ISETP.GT.U32.AND P2, PT, R4, 0xf, !P2 ;  /* 0x0000000f0400780c */ /* 0x000fc80005744070 */
[----:B------:R-:W-:-:S04]  /*4d50*/  SEL R2, RZ, 0x1, !P2 ;  /* 0x00000001ff027807 */ /* 0x000fc80005000000 */
[--C-:B------:R-:W-:Y:S01]  /*4d60*/  LOP3.LUT R0, R2, R0, R3.reuse, 0x96, !PT ;  /* 0x0000000002007212 */ /* 0x100fe200078e9603 */
[----:B------:R-:W-:Y:S01]  /*4d70*/  IMAD.MOV.U32 R2, RZ, RZ, -0x1 ;  /* 0xffffffffff027424 */ /* 0x000fe200078e00ff */
[----:B------:R-:W-:Y:S01]  /*4d80*/  PRMT R3, RZ, 0x7610, R3 ;  /* 0x00007610ff037816 */ /* 0x000fe20000000003 */
[----:B------:R-:W-:Y:S06]  /*4d90*/  @P1 BRA `(.L_x_96) ;  /* 0x00000004005c1947 */ /* 0x000fec0003800000 */
[----:B------:R-:W0:Y:S01]  /*4da0*/  S2UR UR7, SR_CTAID.X ;  /* 0x00000000000779c3 */ /* 0x000e220000002500 */
[----:B------:R-:W-:Y:S01]  /*4db0*/  ULDC.64 UR8, c[0x0][0x628] ;  /* 0x00018a0000087ab9 */ /* 0x000fe20000000a00 */
[----:B------:R-:W-:Y:S01]  /*4dc0*/  ULDC UR10, c[0x0][0x150] ;  /* 0x00005400000a7ab9 */ /* 0x000fe20000000800 */
[----:B------:R-:W-:Y:S01]  /*4dd0*/  ISETP.NE.U32.AND P1, PT, RZ, UR8, PT ;  /* 0x00000008ff007c0c */ /* 0x000fe2000bf25070 */
[----:B------:R-:W-:Y:S01]  /*4de0*/  ULDC UR11, c[0x0][0x630] ;  /* 0x00018c00000b7ab9 */ /* 0x000fe20000000800 */
[----:B------:R-:W-:Y:S01]  /*4df0*/  ULDC UR13, c[0x0][0x154] ;  /* 0x00005500000d7ab9 */ /* 0x000fe20000000800 */
[----:B------:R-:W-:Y:S01]  /*4e00*/  IMAD.MOV.U32 R2, RZ, RZ, R16 ;  /* 0x000000ffff027224 */ /* 0x000fe200078e0010 */
[----:B------:R-:W-:Y:S01]  /*4e10*/  ISETP.NE.AND.EX P1, PT, RZ, UR9, PT, P1 ;  /* 0x00000009ff007c0c */ /* 0x000fe2000bf25310 */
[----:B------:R-:W1:Y:S01]  /*4e20*/  S2UR UR12, SR_CTAID.Y ;  /* 0x00000000000c79c3 */ /* 0x000e620000002600 */
[----:B0-----:R-:W-:-:S05]  /*4e30*/  I2FP.F32.U32 R3, UR7 ;  /* 0x0000000700037c45 */ /* 0x001fca0008201000 */
[----:B------:R-:W-:Y:S01]  /*4e40*/  FMUL R12, R3, UR10 ;  /* 0x0000000a030c7c20 */ /* 0x000fe20008400000 */
[----:B------:R-:W-:-:S05]  /*4e50*/  IMAD.MOV.U32 R3, RZ, RZ, R17 ;  /* 0x000000ffff037224 */ /* 0x000fca00078e0011 */
[----:B------:R-:W-:Y:S05]  /*4e60*/  @!P1 BRA `(.L_x_97) ;  /* 0x0000000000289947 */ /* 0x000fea0003800000 */
[----:B------:R-:W-:Y:S02]  /*4e70*/  ULDC UR10, c[0x0][0x634] ;  /* 0x00018d00000a7ab9 */ /* 0x000fe40000000800 */
[----:B------:R-:W-:-:S05]  /*4e80*/  IADD3 R7, P1, R16, UR10, RZ ;  /* 0x0000000a10077c10 */ /* 0x000fca000ff3e0ff */
[----:B------:R-:W-:-:S04]  /*4e90*/  IMAD.X R11, RZ, RZ, R17, P1 ;  /* 0x000000ffff0b7224 */ /* 0x000fc800008e0611 */
[----:B------:R-:W-:-:S04]  /*4ea0*/  IMAD.WIDE.U32 R4, R11, UR8, RZ ;  /* 0x000000080b047c25 */ /* 0x000fc8000f8e00ff */
[----:B------:R-:W-:-:S04]  /*4eb0*/  IMAD.WIDE.U32 R4, P1, R7, UR9, R4 ;  /* 0x0000000907047c25 */ /* 0x000fc8000f820004 */
[----:B------:R-:W-:-:S04]  /*4ec0*/  IMAD.WIDE.U32 R6, R7, UR8, RZ ;  /* 0x0000000807067c25 */ /* 0x000fc8000f8e00ff */
[----:B------:R-:W-:Y:S01]  /*4ed0*/  IMAD.X R3, RZ, RZ, RZ, P1 ;  /* 0x000000ffff037224 */ /* 0x000fe200008e06ff */
[----:B------:R-:W-:Y:S01]  /*4ee0*/  IADD3 RZ, P1, R7, R4, RZ ;  /* 0x0000000407ff7210 */ /* 0x000fe20007f3e0ff */
[----:B------:R-:W-:-:S04]  /*4ef0*/  IMAD.MOV.U32 R2, RZ, RZ, R5 ;  /* 0x000000ffff027224 */ /* 0x000fc800078e0005 */
[----:B------:R-:W-:-:S08]  /*4f00*/  IMAD.WIDE.U32.X R2, R11, UR9, R2, P1 ;  /* 0x000000090b027c25 */ /* 0x000fd000088e0402 */
.L_x_97:
[--C-:B------:R-:W-:Y:S01]  /*4f10*/  SHF.R.U64 R10, R2, UR11, R3.reuse ;  /* 0x0000000b020a7c19 */ /* 0x100fe20008001203 */
[----:B------:R-:W0:Y:S01]  /*4f20*/  F2I.U32.TRUNC.NTZ R12, R12 ;  /* 0x0000000c000c7305 */ /* 0x000e22000020f000 */
[----:B------:R-:W-:Y:S01]  /*4f30*/  SHF.R.U32.HI R2, RZ, UR11, R3 ;  /* 0x0000000bff027c19 */ /* 0x000fe20008011603 */
[----:B------:R-:W-:Y:S01]  /*4f40*/  ULDC.64 UR8, c[0x0][0x620] ;  /* 0x0001880000087ab9 */ /* 0x000fe20000000a00 */
[----:B------:R-:W-:Y:S01]  /*4f50*/  IADD3 R5, P1, RZ, -R10, RZ ;  /* 0x8000000aff057210 */ /* 0x000fe20007f3e0ff */
[----:B------:R-:W-:Y:S01]  /*4f60*/  ULDC.64 UR14, c[0x0][0x640] ;  /* 0x00019000000e7ab9 */ /* 0x000fe20000000a00 */
[----:B-1----:R-:W-:Y:S01]  /*4f70*/  I2FP.F32.U32 R4, UR12 ;  /* 0x0000000c00047c45 */ /* 0x002fe20008201000 */
[----:B------:R-:W1:Y:S01]  /*4f80*/  LDC R14, c[0x0][0x610] ;  /* 0x00018400ff0e7b82 */ /* 0x000e620000000800 */
[----:B------:R-:W-:Y:S01]  /*4f90*/  ULDC UR11, c[0x0][0x658] ;  /* 0x00019600000b7ab9 */ /* 0x000fe20000000800 */
[----:B------:R-:W-:Y:S01]  /*4fa0*/  IMAD.X R2, RZ, RZ, ~R2, P1 ;  /* 0x000000ffff027224 */ /* 0x000fe200008e0e02 */
[----:B------:R-:W-:Y:S01]  /*4fb0*/  ISETP.NE.U32.AND P1, PT, RZ, UR14, PT ;  /* 0x0000000eff007c0c */ /* 0x000fe2000bf25070 */
[----:B------:R-:W-:Y:S01]  /*4fc0*/  FMUL R6, R4, UR13 ;  /* 0x0000000d04067c20 */ /* 0x000fe20008400000 */
[----:B------:R-:W-:Y:S01]  /*4fd0*/  ULDC UR13, c[0x0][0x648] ;  /* 0x00019200000d7ab9 */ /* 0x000fe20000000800 */
[----:B------:R-:W-:Y:S01]  /*4fe0*/  IMAD R4, R2, UR8, RZ ;  /* 0x0000000802047c24 */ /* 0x000fe2000f8e02ff */
[----:B------:R-:W-:Y:S01]  /*4ff0*/  ISETP.NE.AND.EX P1, PT, RZ, UR15, PT, P1 ;  /* 0x0000000fff007c0c */ /* 0x000fe2000bf25310 */
[C---:B------:R-:W-:Y:S01]  /*5000*/  IMAD.WIDE.U32 R2, R5.reuse, UR8, R16 ;  /* 0x0000000805027c25 */ /* 0x040fe2000f8e0010 */
[----:B0-----:R-:W-:Y:S01]  /*5010*/  R2UR UR8, R12 ;  /* 0x000000000c0872ca */ /* 0x001fe200000e0000 */
[----:B------:R-:W0:Y:S02]  /*5020*/  F2I.U32.TRUNC.NTZ R6, R6 ;  /* 0x0000000600067305 */ /* 0x000e24000020f000 */
[----:B------:R-:W-:Y:S01]  /*5030*/  IMAD R5, R5, UR9, R4 ;  /* 0x0000000905057c24 */ /* 0x000fe2000f8e0204 */
[----:B------:R-:W-:-:S03]  /*5040*/  ULDC UR9, c[0x0][0x618] ;  /* 0x0001860000097ab9 */ /* 0x000fc60000000800 */
[----:B------:R-:W-:-:S05]  /*5050*/  IMAD.IADD R3, R3, 0x1, R5 ;  /* 0x0000000103037824 */ /* 0x000fca00078e0205 */
[--C-:B------:R-:W-:Y:S02]  /*5060*/  SHF.R.U64 R12, R2, UR9, R3.reuse ;  /* 0x00000009020c7c19 */ /* 0x100fe40008001203 */
[----:B------:R-:W-:Y:S01]  /*5070*/  SHF.R.U32.HI R3, RZ, UR9, R3 ;  /* 0x00000009ff037c19 */ /* 0x000fe20008011603 */
[----:B------:R-:W-:Y:S01]  /*5080*/  ULDC UR9, c[0x0][0x608] ;  /* 0x0001820000097ab9 */ /* 0x000fe20000000800 */
[----:B0-----:R-:W-:Y:S02]  /*5090*/  R2UR UR10, R6 ;  /* 0x00000000060a72ca */ /* 0x001fe400000e0000 */
[--C-:B------:R-:W-:Y:S02]  /*50a0*/  SHF.R.U64 R13, R12, UR9, R3.reuse ;  /* 0x000000090c0d7c19 */ /* 0x100fe40008001203 */
[----:B------:R-:W-:Y:S01]  /*50b0*/  SHF.R.U32.HI R2, RZ, UR9, R3 ;  /* 0x00000009ff027c19 */ /* 0x000fe20008011603 */
[----:B------:R-:W-:-:S03]  /*50c0*/  UIADD3 UR9, -UR8, URZ, URZ ;  /* 0x0000003f08097290 */ /* 0x000fc6000fffe13f */
[--C-:B------:R-:W-:Y:S01]  /*50d0*/  SHF.R.U64 R15, R13, UR11, R2.reuse ;  /* 0x0000000b0d0f7c19 */ /* 0x100fe20008001202 */
[----:B------:R-:W-:Y:S01]  /*50e0*/  ULDC UR8, c[0x0][0x144] ;  /* 0x0000510000087ab9 */ /* 0x000fe20000000800 */
[----:B------:R-:W-:-:S03]  /*50f0*/  SHF.R.U32.HI R3, RZ, UR11, R2 ;  /* 0x0000000bff037c19 */ /* 0x000fc60008011602 */
[----:B------:R-:W-:Y:S01]  /*5100*/  IMAD.MOV.U32 R2, RZ, RZ, R15 ;  /* 0x000000ffff027224 */ /* 0x000fe200078e000f */
[----:B------:R-:W-:Y:S06]  /*5110*/  @!P1 BRA `(.L_x_98) ;  /* 0x0000000000289947 */ /* 0x000fec0003800000 */
        /* <DEDUP_REMOVED lines=10> */
.L_x_98:
[----:B------:R-:W-:Y:S01]  /*51c0*/  UISETP.NE.AND UP0, UPT, UR38, URZ, UPT ;  /* 0x0000003f2600728c */ /* 0x000fe2000bf05270 */
[----:B------:R-:W-:Y:S01]  /*51d0*/  SHF.R.U64 R3, R2, UR13, R3 ;  /* 0x0000000d02037c19 */ /* 0x000fe20008001203 */
[----:B------:R-:W-:Y:S01]  /*51e0*/  UIADD3 UR10, -UR10, URZ, URZ ;  /* 0x0000003f0a0a7290 */ /* 0x000fe2000fffe13f */
[----:B------:R-:W-:Y:S01]  /*51f0*/  LOP3.LUT R2, R13, UR6, RZ, 0xc0, !PT ;  /* 0x000000060d027c12 */ /* 0x000fe2000f8ec0ff */
[----:B------:R-:W-:Y:S02]  /*5200*/  UIMAD UR7, UR8, UR9, UR7 ;  /* 0x00000009080772a4 */ /* 0x000fe4000f8e0207 */
[----:B------:R-:W-:Y:S01]  /*5210*/  IMAD.MOV R4, RZ, RZ, -R3 ;  /* 0x000000ffff047224 */ /* 0x000fe200078e0a03 */
[----:B------:R-:W-:Y:S01]  /*5220*/  ULDC UR8, c[0x0][0x148] ;  /* 0x0000520000087ab9 */ /* 0x000fe20000000800 */
[----:B------:R-:W-:Y:S01]  /*5230*/  IMAD R19, R3, UR5, R2 ;  /* 0x0000000503137c24 */ /* 0x000fe2000f8e0202 */
[----:B------:R-:W-:Y:S02]  /*5240*/  LOP3.LUT R3, R12, UR4, RZ, 0xc0, !PT ;  /* 0x000000040c037c12 */ /* 0x000fe4000f8ec0ff */
[----:B------:R-:W-:Y:S01]  /*5250*/  @UP0 UIMAD UR7, UR8, UR10, UR12 ;  /* 0x0000000a080702a4 */ /* 0x000fe2000f8e020c */
[----:B------:R-:W-:-:S02]  /*5260*/  PLOP3.LUT P1, PT, PT, PT, UP0, 0x80, 0x0 ;  /* 0x000000000000781c */ /* 0x000fc40003f2f008 */
[----:B------:R-:W-:Y:S02]  /*5270*/  ULDC UR8, c[0x0][0x638] ;  /* 0x00018e0000087ab9 */ /* 0x000fe40000000800 */
[----:B------:R-:W-:Y:S02]  /*5280*/  IMAD R2, R4, UR8, R15 ;  /* 0x0000000804027c24 */ /* 0x000fe4000f8e020f */
[----:B-1----:R-:W-:Y:S01]  /*5290*/  IMAD R19, R19, R14, UR7 ;  /* 0x0000000713137e24 */ /* 0x002fe2000f8e020e */
[----:B------:R-:W-:Y:S01]  /*52a0*/  ULDC UR7, c[0x0][0x600] ;  /* 0x0001800000077ab9 */ /* 0x000fe20000000800 */
[----:B------:R-:W-:Y:S02]  /*52b0*/  IMAD.MOV.U32 R4, RZ, RZ, 0x1 ;  /* 0x00000001ff047424 */ /* 0x000fe400078e00ff */
[----:B------:R-:W-:-:S03]  /*52c0*/  IMAD R2, R2, UR7, R3 ;  /* 0x0000000702027c24 */ /* 0x000fc6000f8e0203 */
[----:B------:R-:W-:Y:S02]  /*52d0*/  PRMT R3, R4, 0x7610, R3 ;  /* 0x0000761004037816 */ /* 0x000fe40000000003 */
[----:B------:R-:W-:Y:S02]  /*52e0*/  SEL R18, R2, R19, !P1 ;  /* 0x0000001302127207 */ /* 0x000fe40004800000 */
[----:B------:R-:W-:Y:S01]  /*52f0*/  SEL R19, R19, R2, !P1 ;  /* 0x0000000213137207 */ /* 0x000fe20004800000 */
[----:B------:R-:W-:-:S07]  /*5300*/  IMAD.MOV.U32 R2, RZ, RZ, R10 ;  /* 0x000000ffff027224 */ /* 0x000fce00078e000a */
.L_x_96:
[----:B------:R-:W-:Y:S05]  /*5310*/  BSYNC B1 ;  /* 0x0000000000017941 */ /* 0x000fea0003800000 */
.L_x_95:
[----:B------:R-:W-:-:S13]  /*5320*/  LOP3.LUT P1, RZ, R3, 0xff, RZ, 0xc0, !PT ;  /* 0x000000ff03ff7812 */ /* 0x000fda000782c0ff */
[----:B------:R-:W-:Y:S05]  /*5330*/  @P1 BRA `(.L_x_99) ;  /* 0xfffffff400301947 */ /* 0x000fea000383ffff */
[----:B------:R-:W-:Y:S05]  /*5340*/  BSYNC B0 ;  /* 0x0000000000007941 */ /* 0x000fea0003800000 */
.L_x_87:
[----:B------:R-:W-:-:S03]  /*5350*/  UMOV UR7, 0xffffffff ;  /* 0xffffffff00077882 */ /* 0x000fc60000000000 */
[----:B------:R-:W-:Y:S05]  /*5360*/  BRA.DIV UR7, `(.L_x_100) ;  /* 0x0000000a07f47947 */ /* 0x000fea000b800000 */
[----:B------:R-:W-:-:S13]  /*5370*/  ELECT P6, URZ, PT ;  /* 0x00000000003f782f */ /* 0x000fda00038c0000 */
.L_x_128:
[----:B------:R-:W-:Y:S04]  /*5380*/  BSSY B0, `(.L_x_101) ;  /* 0x0000098000007945 */ /* 0x000fe80003800000 */
[----:B------:R-:W-:Y:S05]  /*5390*/  @!P6 BRA `(.L_x_102) ;  /* 0x000000080058e947 */ /* 0x000fea0003800000 */
[----:B------:R-:W-:-:S04]  /*53a0*/  ULOP3.LUT UR7, UR36, 0x2, URZ, 0xfc, !UPT ;  /* 0x0000000224077892 */ /* 0x000fc8000f8efc3f */
[----:B------:R-:W-:-:S06]  /*53b0*/  UISETP.NE.AND UP0, UPT, UR7, 0x3, UPT ;  /* 0x000000030700788c */ /* 0x000fcc000bf05270 */
[----:B------:R-:W-:-:S13]  /*53c0*/  PLOP3.LUT P0, PT, PT, PT, UP0, 0x80, 0x0 ;  /* 0x000000000000781c */ /* 0x000fda0003f0f008 */
[----:B------:R-:W-:Y:S05]  /*53d0*/  @!P0 BRA `(.L_x_103) ;  /* 0x0000000000048947 */ /* 0x000fea0003800000 */
[----:B------:R-:W-:Y:S01]  /*53e0*/  BPT.TRAP 0x1 ;  /* 0x000000040000795c */ /* 0x000fe20000300000 */
.L_x_103:
[----:B------:R-:W0:Y:S01]  /*53f0*/  S2R R3, SR_CgaCtaId ;  /* 0x0000000000037919 */ /* 0x000e220000008800 */
[----:B------:R-:W-:-:S04]  /*5400*/  MOV R2, 0x400 ;  /* 0x0000040000027802 */ /* 0x000fc80000000f00 */
[----:B0-----:R-:W-:Y:S02]  /*5410*/  LEA R3, R3, R2, 0x18 ;  /* 0x0000000203037211 */ /* 0x001fe400078ec0ff */
[----:B------:R-:W-:-:S03]  /*5420*/  SHF.L.U32 R2, R0, 0x1f, RZ ;  /* 0x0000001f00027819 */ /* 0x000fc600000006ff */
[----:B------:R-:W-:-:S04]  /*5430*/  VIADD R3, R3, 0x80 ;  /* 0x0000008003037836 */ /* 0x000fc80000000000 */
[C---:B------:R-:W-:Y:S02]  /*5440*/  IMAD R7, R8.reuse, 0x8, R3 ;  /* 0x0000000808077824 */ /* 0x040fe400078e0203 */
[----:B------:R-:W-:Y:S02]  /*5450*/  VIADD R8, R8, 0x1 ;  /* 0x0000000108087836 */ /* 0x000fe40000000000 */
[----:B------:R-:W0:Y:S03]  /*5460*/  SYNCS.PHASECHK.TRANS64.TRYWAIT P0, [R7+URZ], R2 ;  /* 0x00000002070075a7 */ /* 0x000e26000800017f */
[----:B------:R-:W-:-:S04]  /*5470*/  ISETP.NE.AND P1, PT, R8, 0x10, PT ;  /* 0x000000100800780c */ /* 0x000fc80003f25270 */
[----:B------:R-:W-:Y:S02]  /*5480*/  SEL R5, RZ, 0x1, P1 ;  /* 0x00000001ff057807 */ /* 0x000fe40000800000 */
[----:B------:R-:W-:Y:S02]  /*5490*/  SEL R8, R8, RZ, P1 ;  /* 0x000000ff08087207 */ /* 0x000fe40000800000 */
[----:B------:R-:W-:-:S03]  /*54a0*/  LOP3.LUT R5, R0, R5, RZ, 0x3c, !PT ;  /* 0x0000000500057212 */ /* 0x000fc600078e3cff */
[----:B------:R-:W-:Y:S01]  /*54b0*/  IMAD R9, R8, 0x8, R3 ;  /* 0x0000000808097824 */ /* 0x000fe200078e0203 */
[----:B------:R-:W-:Y:S01]  /*54c0*/  SHF.L.U32 R4, R5, 0x1f, RZ ;  /* 0x0000001f05047819 */ /* 0x000fe200000006ff */
[----:B0-----:R-:W-:Y:S06]  /*54d0*/  @!P0 BRA `(.L_x_104) ;  /* 0x0000000800b88947 */ /* 0x001fec0003800000 */
.L_x_129:
[----:B------:R-:W1:Y:S01]  /*54e0*/  SYNCS.PHASECHK.TRANS64.TRYWAIT P0, [R9+URZ], R4 ;  /* 0x00000004090075a7 */ /* 0x000e62000800017f */
[----:B------:R-:W-:-:S05]  /*54f0*/  VIADD R0, R8, 0x1 ;  /* 0x0000000108007836 */ /* 0x000fca0000000000 */
[----:B------:R-:W-:-:S04]  /*5500*/  ISETP.NE.AND P1, PT, R0, 0x10, PT ;  /* 0x000000100000780c */ /* 0x000fc80003f25270 */
[----:B0-----:R-:W-:Y:S02]  /*5510*/  SEL R2, RZ, 0x1, P1 ;  /* 0x00000001ff027807 */ /* 0x001fe40000800000 */
[----:B------:R-:W-:Y:S02]  /*5520*/  SEL R0, R0, RZ, P1 ;  /* 0x000000ff00007207 */ /* 0x000fe40000800000 */
[----:B------:R-:W-:-:S03]  /*5530*/  LOP3.LUT R7, R5, R2, RZ, 0x3c, !PT ;  /* 0x0000000205077212 */ /* 0x000fc600078e3cff */
[----:B------:R-:W-:Y:S01]  /*5540*/  IMAD R6, R0, 0x8, R3 ;  /* 0x0000000800067824 */ /* 0x000fe200078e0203 */
[----:B------:R-:W-:Y:S01]  /*5550*/  SHF.L.U32 R5, R7, 0x1f, RZ ;  /* 0x0000001f07057819 */ /* 0x000fe200000006ff */
[----:B-1----:R-:W-:Y:S06]  /*5560*/  @!P0 BRA `(.L_x_105) ;  /* 0x0000000800a88947 */ /* 0x002fec0003800000 */
.L_x_130:
[----:B------:R-:W1:Y:S01]  /*5570*/  SYNCS.PHASECHK.TRANS64.TRYWAIT P0, [R6+URZ], R5 ;  /* 0x00000005060075a7 */ /* 0x000e62000800017f */
[----:B------:R-:W-:-:S05]  /*5580*/  VIADD R0, R0, 0x1 ;  /* 0x0000000100007836 */ /* 0x000fca0000000000 */
[----:B------:R-:W-:-:S04]  /*5590*/  ISETP.NE.AND P1, PT, R0, 0x10, PT ;  /* 0x000000100000780c */ /* 0x000fc80003f25270 */
[----:B------:R-:W-:Y:S02]  /*55a0*/  SEL R2, RZ, 0x1, P1 ;  /* 0x00000001ff027807 */ /* 0x000fe40000800000 */
[----:B------:R-:W-:Y:S02]  /*55b0*/  SEL R0, R0, RZ, P1 ;  /* 0x000000ff00007207 */ /* 0x000fe40000800000 */
[----:B------:R-:W-:-:S03]  /*55c0*/  LOP3.LUT R7, R7, R2, RZ, 0x3c, !PT ;  /* 0x0000000207077212 */ /* 0x000fc600078e3cff */
[----:B0-----:R-:W-:Y:S01]  /*55d0*/  IMAD R9, R0, 0x8, R3 ;  /* 0x0000000800097824 */ /* 0x001fe200078e0203 */
[----:B------:R-:W-:Y:S01]  /*55e0*/  SHF.L.U32 R4, R7, 0x1f, RZ ;  /* 0x0000001f07047819 */ /* 0x000fe200000006ff */
[----:B-1----:R-:W-:Y:S06]  /*55f0*/  @!P0 BRA `(.L_x_106) ;  /* 0x0000000800988947 */ /* 0x002fec0003800000 */
.L_x_131:
        /* <DEDUP_REMOVED lines=9> */
.L_x_132:
        /* <DEDUP_REMOVED lines=9> */
.L_x_133:
        /* <DEDUP_REMOVED lines=9> */
.L_x_134:
        /* <DEDUP_REMOVED lines=9> */
.L_x_135:
        /* <DEDUP_REMOVED lines=9> */
.L_x_136:
        /* <DEDUP_REMOVED lines=9> */
.L_x_137:
        /* <DEDUP_REMOVED lines=9> */
.L_x_138:
        /* <DEDUP_REMOVED lines=9> */
.L_x_139:
        /* <DEDUP_REMOVED lines=9> */
.L_x_140:
        /* <DEDUP_REMOVED lines=9> */
.L_x_141:
        /* <DEDUP_REMOVED lines=9> */
.L_x_142:
[----:B------:R-:W1:Y:S01]  /*5c30*/  SYNCS.PHASECHK.TRANS64.TRYWAIT P0, [R6+URZ], R5 ;  /* 0x00000005060075a7 */ /* 0x000e62000800017f */
[----:B------:R-:W-:-:S05]  /*5c40*/  VIADD R0, R0, 0x1 ;  /* 0x0000000100007836 */ /* 0x000fca0000000000 */
[----:B------:R-:W-:-:S04]  /*5c50*/  ISETP.NE.AND P1, PT, R0, 0x10, PT ;  /* 0x000000100000780c */ /* 0x000fc80003f25270 */
[----:B------:R-:W-:Y:S02]  /*5c60*/  SEL R2, RZ, 0x1, P1 ;  /* 0x00000001ff027807 */ /* 0x000fe40000800000 */
[----:B------:R-:W-:Y:S02]  /*5c70*/  SEL R0, R0, RZ, P1 ;  /* 0x000000ff00007207 */ /* 0x000fe40000800000 */
[----:B------:R-:W-:Y:S01]  /*5c80*/  LOP3.LUT R2, R7, R2, RZ, 0x3c, !PT ;  /* 0x0000000207027212 */ /* 0x000fe200078e3cff */
[----:B-1----:R-:W-:Y:S06]  /*5c90*/  @!P0 BRA `(.L_x_118) ;  /* 0x0000000400e08947 */ /* 0x002fec0003800000 */
.L_x_143:
[----:B------:R-:W-:Y:S01]  /*5ca0*/  IMAD R3, R0, 0x8, R3 ;  /* 0x0000000800037824 */ /* 0x000fe200078e0203 */
[----:B------:R-:W-:-:S07]  /*5cb0*/  SHF.L.U32 R0, R2, 0x1f, RZ ;  /* 0x0000001f02007819 */ /* 0x000fce00000006ff */
.L_x_119:
[----:B--2---:R2:W3:Y:S02]  /*5cc0*/  SYNCS.PHASECHK.TRANS64.TRYWAIT P0, [R3+URZ], R0 ;  /* 0x00000000030075a7 */ /* 0x0044e4000800017f */
[----:B---3--:R-:W-:Y:S05]  /*5cd0*/  @!P0 NANOSLEEP.SYNCS 0x989680 ;  /* 0x009896800000895d */ /* 0x008fea0003900000 */
[----:B------:R-:W3:Y:S02]  /*5ce0*/  @!P0 SYNCS.PHASECHK.TRANS64 P0, [R3+URZ], R0 ;  /* 0x00000000030085a7 */ /* 0x000ee4000800007f */
[----:B---3--:R-:W-:Y:S05]  /*5cf0*/  @!P0 BRA `(.L_x_119) ;  /* 0xfffffffc00f08947 */ /* 0x008fea000383ffff */
.L_x_102:
[----:B------:R-:W-:Y:S05]  /*5d00*/  BSYNC B0 ;  /* 0x0000000000007941 */ /* 0x000fea0003800000 */
.L_x_101:
[----:B------:R-:W-:Y:S05]  /*5d10*/  EXIT ;  /* 0x000000000000794d */ /* 0x000fea0003800000 */
.L_x_15:
[----:B0-----:R0:W1:Y:S02]  /*5d20*/  SYNCS.PHASECHK.TRANS64.TRYWAIT P0, [R53+URZ], R0 ;  /* 0x00000000350075a7 */ /* 0x001064000800017f */
[----:B-1----:R-:W-:Y:S05]  /*5d30*/  @!P0 NANOSLEEP.SYNCS 0x989680 ;  /* 0x009896800000895d */ /* 0x002fea0003900000 */
[----:B------:R-:W1:Y:S02]  /*5d40*/  @!P0 SYNCS.PHASECHK.TRANS64 P0, [R53+URZ], R0 ;  /* 0x00000000350085a7 */ /* 0x000e64000800007f */
[----:B-1----:R-:W-:Y:S05]  /*5d50*/  @!P0 BRA `(.L_x_15) ;  /* 0xfffffffc00f08947 */ /* 0x002fea000383ffff */
[----:B------:R-:W-:Y:S05]  /*5d60*/  BRA `(.L_x_120) ;  /* 0xffffffb800947947 */ /* 0x000fea000383ffff */
.L_x_20:
[----:B-1----:R1:W2:Y:S02]  /*5d70*/  SYNCS.PHASECHK.TRANS64.TRYWAIT P1, [R3+URZ], R0 ;  /* 0x00000000030075a7 */ /* 0x0022a4000802017f */
[----:B--2---:R-:W-:Y:S05]  /*5d80*/  @!P1 NANOSLEEP.SYNCS 0x989680 ;  /* 0x009896800000995d */ /* 0x004fea0003900000 */
[----:B------:R-:W2:Y:S02]  /*5d90*/  @!P1 SYNCS.PHASECHK.TRANS64 P1, [R3+URZ], R0 ;  /* 0x00000000030095a7 */ /* 0x000ea4000802007f */
[----:B--2---:R-:W-:Y:S05]  /*5da0*/  @!P1 BRA `(.L_x_20) ;  /* 0xfffffffc00f09947 */ /* 0x004fea000383ffff */
[----:B------:R-:W-:Y:S05]  /*5db0*/  BRA `(.L_x_19) ;  /* 0xffffffbc00007947 */ /* 0x000fea000383ffff */
.L_x_25:
[----:B-1----:R-:W-:-:S04]  /*5dc0*/  IMAD.U32 R4, RZ, RZ, UR4 ;  /* 0x00000004ff047e24 */ /* 0x002fc8000f8e00ff */
[----:B------:R1:W2:Y:S03]  /*5dd0*/  SYNCS.PHASECHK.TRANS64.TRYWAIT P1, [R4+URZ], R3 ;  /* 0x00000003040075a7 */ /* 0x0002a6000802017f */
[----:B--2---:R-:W-:Y:S05]  /*5de0*/  @!P1 NANOSLEEP.SYNCS 0x989680 ;  /* 0x009896800000995d */ /* 0x004fea0003900000 */
[----:B------:R-:W2:Y:S02]  /*5df0*/  @!P1 SYNCS.PHASECHK.TRANS64 P1, [R4+URZ], R3 ;  /* 0x00000003040095a7 */ /* 0x000ea4000802007f */
[----:B--2---:R-:W-:Y:S05]  /*5e00*/  @!P1 BRA `(.L_x_25) ;  /* 0xfffffffc00ec9947 */ /* 0x004fea000383ffff */
[----:B------:R-:W-:Y:S05]  /*5e10*/  BRA `(.L_x_24) ;  /* 0xffffffc000787947 */ /* 0x000fea000383ffff */
.L_x_31:
[----:B--2---:R2:W3:Y:S02]  /*5e20*/  SYNCS.PHASECHK.TRANS64.TRYWAIT P0, [R53+URZ+0x10], R0 ;  /* 0x00001000350075a7 */ /* 0x0044e4000800017f */
[----:B---3--:R-:W-:Y:S05]  /*5e30*/  @!P0 NANOSLEEP.SYNCS 0x989680 ;  /* 0x009896800000895d */ /* 0x008fea0003900000 */
[----:B------:R-:W3:Y:S02]  /*5e40*/  @!P0 SYNCS.PHASECHK.TRANS64 P0, [R53+URZ+0x10], R0 ;  /* 0x00001000350085a7 */ /* 0x000ee4000800007f */
[----:B---3--:R-:W-:Y:S05]  /*5e50*/  @!P0 BRA `(.L_x_31) ;  /* 0xfffffffc00f08947 */ /* 0x008fea000383ffff */
[----:B------:R-:W-:Y:S05]  /*5e60*/  BRA `(.L_x_121) ;  /* 0xffffffc800747947 */ /* 0x000fea000383ffff */
.L_x_88:
[----:B------:R-:W-:Y:S01]  /*5e70*/  BSSY B1, `(.L_x_122) ;  /* 0x0000006000017945 */ /* 0x000fe20003800000 */
[----:B------:R-:W-:-:S07]  /*5e80*/  IMAD.MOV.U32 R15, RZ, RZ, -0x1 ;  /* 0xffffffffff0f7424 */ /* 0x000fce00078e00ff */
[----:B------:R-:W-:Y:S05]  /*5e90*/  WARPSYNC.COLLECTIVE R15, `(.L_x_123) ;  /* 0x000000000f0c7348 */ /* 0x000fea0003c00000 */
[----:B------:R-:W-:Y:S02]  /*5ea0*/  ELECT P6, UR62, PT ;  /* 0x00000000003e782f */ /* 0x000fe400038c0000 */
[----:B------:R-:W-:Y:S01]  /*5eb0*/  MOV R14, UR62 ;  /* 0x0000003e000e7c02 */ /* 0x000fe20008000f00 */
[----:B------:R-:W-:Y:S10]  /*5ec0*/  ENDCOLLECTIVE ;  /* 0x000000000000791b */ /* 0x000ff40003800000 */
.L_x_123:
[----:B------:R-:W-:Y:S05]  /*5ed0*/  BSYNC B1 ;  /* 0x0000000000017941 */ /* 0x000fea0003800000 */
.L_x_122:
[----:B------:R-:W-:Y:S05]  /*5ee0*/  BRA `(.L_x_124) ;  /* 0xffffffe800507947 */ /* 0x000fea000383ffff */
.L_x_91:
[----:B-1----:R1:W2:Y:S02]  /*5ef0*/  SYNCS.PHASECHK.TRANS64.TRYWAIT P1, [R10+URZ+0x80], R5 ;  /* 0x000080050a0075a7 */ /* 0x0022a4000802017f */
[----:B--2---:R-:W-:Y:S05]  /*5f00*/  @!P1 NANOSLEEP.SYNCS 0x989680 ;  /* 0x009896800000995d */ /* 0x004fea0003900000 */
[----:B------:R-:W2:Y:S02]  /*5f10*/  @!P1 SYNCS.PHASECHK.TRANS64 P1, [R10+URZ+0x80], R5 ;  /* 0x000080050a0095a7 */ /* 0x000ea4000802007f */
[----:B--2---:R-:W-:Y:S05]  /*5f20*/  @!P1 BRA `(.L_x_91) ;  /* 0xfffffffc00f09947 */ /* 0x004fea000383ffff */
[----:B------:R-:W-:Y:S05]  /*5f30*/  BRA `(.L_x_125) ;  /* 0xffffffe800847947 */ /* 0x000fea000383ffff */
.L_x_100:
[----:B------:R-:W-:Y:S01]  /*5f40*/  BSSY B0, `(.L_x_126) ;  /* 0x0000006000007945 */ /* 0x000fe20003800000 */
[----:B------:R-:W-:-:S07]  /*5f50*/  IMAD.MOV.U32 R15, RZ, RZ, -0x1 ;  /* 0xffffffffff0f7424 */ /* 0x000fce00078e00ff */
[----:B------:R-:W-:Y:S05]  /*5f60*/  WARPSYNC.COLLECTIVE R15, `(.L_x_127) ;  /* 0x000000000f0c7348 */ /* 0x000fea0003c00000 */
[----:B------:R-:W-:Y:S02]  /*5f70*/  ELECT P6, UR62, PT ;  /* 0x00000000003e782f */ /* 0x000fe400038c0000 */
[----:B------:R-:W-:Y:S01]  /*5f80*/  MOV R14, UR62 ;  /* 0x0000003e000e7c02 */ /* 0x000fe20008000f00 */
[----:B------:R-:W-:Y:S10]  /*5f90*/  ENDCOLLECTIVE ;  /* 0x000000000000791b */ /* 0x000ff40003800000 */
.L_x_127:
[----:B------:R-:W-:Y:S05]  /*5fa0*/  BSYNC B0 ;  /* 0x0000000000007941 */ /* 0x000fea0003800000 */
.L_x_126:
[----:B------:R-:W-:Y:S05]  /*5fb0*/  BRA `(.L_x_128) ;  /* 0xfffffff000f07947 */ /* 0x000fea000383ffff */
.L_x_104:
[----:B0-----:R0:W1:Y:S02]  /*5fc0*/  SYNCS.PHASECHK.TRANS64.TRYWAIT P0, [R7+URZ], R2 ;  /* 0x00000002070075a7 */ /* 0x001064000800017f */
[----:B-1----:R-:W-:Y:S05]  /*5fd0*/  @!P0 NANOSLEEP.SYNCS 0x989680 ;  /* 0x009896800000895d */ /* 0x002fea0003900000 */
[----:B------:R-:W1:Y:S02]  /*5fe0*/  @!P0 SYNCS.PHASECHK.TRANS64 P0, [R7+URZ], R2 ;  /* 0x00000002070085a7 */ /* 0x000e64000800007f */
[----:B-1----:R-:W-:Y:S05]  /*5ff0*/  @!P0 BRA `(.L_x_104) ;  /* 0xfffffffc00f08947 */ /* 0x002fea000383ffff */
[----:B------:R-:W-:Y:S05]  /*6000*/  BRA `(.L_x_129) ;  /* 0xfffffff400347947 */ /* 0x000fea000383ffff */
.L_x_105:
[----:B0-----:R0:W1:Y:S02]  /*6010*/  SYNCS.PHASECHK.TRANS64.TRYWAIT P0, [R9+URZ], R4 ;  /* 0x00000004090075a7 */ /* 0x001064000800017f */
[----:B-1----:R-:W-:Y:S05]  /*6020*/  @!P0 NANOSLEEP.SYNCS 0x989680 ;  /* 0x009896800000895d */ /* 0x002fea0003900000 */
[----:B------:R-:W1:Y:S02]  /*6030*/  @!P0 SYNCS.PHASECHK.TRANS64 P0, [R9+URZ], R4 ;  /* 0x00000004090085a7 */ /* 0x000e64000800007f */
[----:B-1----:R-:W-:Y:S05]  /*6040*/  @!P0 BRA `(.L_x_105) ;  /* 0xfffffffc00f08947 */ /* 0x002fea000383ffff */
[----:B------:R-:W-:Y:S05]  /*6050*/  BRA `(.L_x_130) ;  /* 0xfffffff400447947 */ /* 0x000fea000383ffff */
.L_x_106:
[----:B0-----:R0:W1:Y:S02]  /*6060*/  SYNCS.PHASECHK.TRANS64.TRYWAIT P0, [R6+URZ], R5 ;  /* 0x00000005060075a7 */ /* 0x001064000800017f */
[----:B-1----:R-:W-:Y:S05]  /*6070*/  @!P0 NANOSLEEP.SYNCS 0x989680 ;  /* 0x009896800000895d */ /* 0x002fea0003900000 */
[----:B------:R-:W1:Y:S02]  /*6080*/  @!P0 SYNCS.PHASECHK.TRANS64 P0, [R6+URZ], R5 ;  /* 0x00000005060085a7 */ /* 0x000e64000800007f */
[----:B-1----:R-:W-:Y:S05]  /*6090*/  @!P0 BRA `(.L_x_106) ;  /* 0xfffffffc00f08947 */ /* 0x002fea000383ffff */
[----:B------:R-:W-:Y:S05]  /*60a0*/  BRA `(.L_x_131) ;  /* 0xfffffff400547947 */ /* 0x000fea000383ffff */
.L_x_107:
[----:B0-----:R0:W1:Y:S02]  /*60b0*/  SYNCS.PHASECHK.TRANS64.TRYWAIT P0, [R9+URZ], R4 ;  /* 0x00000004090075a7 */ /* 0x001064000800017f */
[----:B-1----:R-:W-:Y:S05]  /*60c0*/  @!P0 NANOSLEEP.SYNCS 0x989680 ;  /* 0x009896800000895d */ /* 0x002fea0003900000 */
[----:B------:R-:W1:Y:S02]  /*60d0*/  @!P0 SYNCS.PHASECHK.TRANS64 P0, [R9+URZ], R4 ;  /* 0x00000004090085a7 */ /* 0x000e64000800007f */
[----:B-1----:R-:W-:Y:S05]  /*60e0*/  @!P0 BRA `(.L_x_107) ;  /* 0xfffffffc00f08947 */ /* 0x002fea000383ffff */
[----:B------:R-:W-:Y:S05]  /*60f0*/  BRA `(.L_x_132) ;  /* 0xfffffff400647947 */ /* 0x000fea000383ffff */
.L_x_108:
[----:B0-----:R0:W1:Y:S02]  /*6100*/  SYNCS.PHASECHK.TRANS64.TRYWAIT P0, [R6+URZ], R5 ;  /* 0x00000005060075a7 */ /* 0x001064000800017f */
[----:B-1----:R-:W-:Y:S05]  /*6110*/  @!P0 NANOSLEEP.SYNCS 0x989680 ;  /* 0x009896800000895d */ /* 0x002fea0003900000 */
[----:B------:R-:W1:Y:S02]  /*6120*/  @!P0 SYNCS.PHASECHK.TRANS64 P0, [R6+URZ], R5 ;  /* 0x00000005060085a7 */ /* 0x000e64000800007f */
[----:B-1----:R-:W-:Y:S05]  /*6130*/  @!P0 BRA `(.L_x_108) ;  /* 0xfffffffc00f08947 */ /* 0x002fea000383ffff */
[----:B------:R-:W-:Y:S05]  /*6140*/  BRA `(.L_x_133) ;  /* 0xfffffff400747947 */ /* 0x000fea000383ffff */
.L_x_109:
[----:B0-----:R0:W1:Y:S02]  /*6150*/  SYNCS.PHASECHK.TRANS64.TRYWAIT P0, [R9+URZ], R4 ;  /* 0x00000004090075a7 */ /* 0x001064000800017f */
[----:B-1----:R-:W-:Y:S05]  /*6160*/  @!P0 NANOSLEEP.SYNCS 0x989680 ;  /* 0x009896800000895d */ /* 0x002fea0003900000 */
[----:B------:R-:W1:Y:S02]  /*6170*/  @!P0 SYNCS.PHASECHK.TRANS64 P0, [R9+URZ], R4 ;  /* 0x00000004090085a7 */ /* 0x000e64000800007f */
[----:B-1----:R-:W-:Y:S05]  /*6180*/  @!P0 BRA `(.L_x_109) ;  /* 0xfffffffc00f08947 */ /* 0x002fea000383ffff */
[----:B------:R-:W-:Y:S05]  /*6190*/  BRA `(.L_x_134) ;  /* 0xfffffff400847947 */ /* 0x000fea000383ffff */
.L_x_110:
[----:B0-----:R0:W1:Y:S02]  /*61a0*/  SYNCS.PHASECHK.TRANS64.TRYWAIT P0, [R6+URZ], R5 ;  /* 0x00000005060075a7 */ /* 0x001064000800017f */
[----:B-1----:R-:W-:Y:S05]  /*61b0*/  @!P0 NANOSLEEP.SYNCS 0x989680 ;  /* 0x009896800000895d */ /* 0x002fea0003900000 */
[----:B------:R-:W1:Y:S02]  /*61c0*/  @!P0 SYNCS.PHASECHK.TRANS64 P0, [R6+URZ], R5 ;  /* 0x00000005060085a7 */ /* 0x000e64000800007f */
[----:B-1----:R-:W-:Y:S05]  /*61d0*/  @!P0 BRA `(.L_x_110) ;  /* 0xfffffffc00f08947 */ /* 0x002fea000383ffff */
[----:B------:R-:W-:Y:S05]  /*61e0*/  BRA `(.L_x_135) ;  /* 0xfffffff400947947 */ /* 0x000fea000383ffff */
.L_x_111:
[----:B0-----:R0:W1:Y:S02]  /*61f0*/  SYNCS.PHASECHK.TRANS64.TRYWAIT P0, [R9+URZ], R4 ;  /* 0x00000004090075a7 */ /* 0x001064000800017f */
[----:B-1----:R-:W-:Y:S05]  /*6200*/  @!P0 NANOSLEEP.SYNCS 0x989680 ;  /* 0x009896800000895d */ /* 0x002fea0003900000 */
[----:B------:R-:W1:Y:S02]  /*6210*/  @!P0 SYNCS.PHASECHK.TRANS64 P0, [R9+URZ], R4 ;  /* 0x00000004090085a7 */ /* 0x000e64000800007f */
[----:B-1----:R-:W-:Y:S05]  /*6220*/  @!P0 BRA `(.L_x_111) ;  /* 0xfffffffc00f08947 */ /* 0x002fea000383ffff */
[----:B------:R-:W-:Y:S05]  /*6230*/  BRA `(.L_x_136) ;  /* 0xfffffff400a47947 */ /* 0x000fea000383ffff */
.L_x_112:
[----:B0-----:R0:W1:Y:S02]  /*6240*/  SYNCS.PHASECHK.TRANS64.TRYWAIT P0, [R6+URZ], R5 ;  /* 0x00000005060075a7 */ /* 0x001064000800017f */
[----:B-1----:R-:W-:Y:S05]  /*6250*/  @!P0 NANOSLEEP.SYNCS 0x989680 ;  /* 0x009896800000895d */ /* 0x002fea0003900000 */
[----:B------:R-:W1:Y:S02]  /*6260*/  @!P0 SYNCS.PHASECHK.TRANS64 P0, [R6+URZ], R5 ;  /* 0x00000005060085a7 */ /* 0x000e64000800007f */
[----:B-1----:R-:W-:Y:S05]  /*6270*/  @!P0 BRA `(.L_x_112) ;  /* 0xfffffffc00f08947 */ /* 0x002fea000383ffff */
[----:B------:R-:W-:Y:S05]  /*6280*/  BRA `(.L_x_137) ;  /* 0xfffffff400b47947 */ /* 0x000fea000383ffff */
.L_x_113:
[----:B0-----:R0:W1:Y:S02]  /*6290*/  SYNCS.PHASECHK.TRANS64.TRYWAIT P0, [R9+URZ], R4 ;  /* 0x00000004090075a7 */ /* 0x001064000800017f */
[----:B-1----:R-:W-:Y:S05]  /*62a0*/  @!P0 NANOSLEEP.SYNCS 0x989680 ;  /* 0x009896800000895d */ /* 0x002fea0003900000 */
[----:B------:R-:W1:Y:S02]  /*62b0*/  @!P0 SYNCS.PHASECHK.TRANS64 P0, [R9+URZ], R4 ;  /* 0x00000004090085a7 */ /* 0x000e64000800007f */
[----:B-1----:R-:W-:Y:S05]  /*62c0*/  @!P0 BRA `(.L_x_113) ;  /* 0xfffffffc00f08947 */ /* 0x002fea000383ffff */
[----:B------:R-:W-:Y:S05]  /*62d0*/  BRA `(.L_x_138) ;  /* 0xfffffff400c47947 */ /* 0x000fea000383ffff */
.L_x_114:
[----:B0-----:R0:W1:Y:S02]  /*62e0*/  SYNCS.PHASECHK.TRANS64.TRYWAIT P0, [R6+URZ], R5 ;  /* 0x00000005060075a7 */ /* 0x001064000800017f */
[----:B-1----:R-:W-:Y:S05]  /*62f0*/  @!P0 NANOSLEEP.SYNCS 0x989680 ;  /* 0x009896800000895d */ /* 0x002fea0003900000 */
[----:B------:R-:W1:Y:S02]  /*6300*/  @!P0 SYNCS.PHASECHK.TRANS64 P0, [R6+URZ], R5 ;  /* 0x00000005060085a7 */ /* 0x000e64000800007f */
[----:B-1----:R-:W-:Y:S05]  /*6310*/  @!P0 BRA `(.L_x_114) ;  /* 0xfffffffc00f08947 */ /* 0x002fea000383ffff */
[----:B------:R-:W-:Y:S05]  /*6320*/  BRA `(.L_x_139) ;  /* 0xfffffff400d47947 */ /* 0x000fea000383ffff */
.L_x_115:
[----:B0-----:R0:W1:Y:S02]  /*6330*/  SYNCS.PHASECHK.TRANS64.TRYWAIT P0, [R9+URZ], R4 ;  /* 0x00000004090075a7 */ /* 0x001064000800017f */
[----:B-1----:R-:W-:Y:S05]  /*6340*/  @!P0 NANOSLEEP.SYNCS 0x989680 ;  /* 0x009896800000895d */ /* 0x002fea0003900000 */
[----:B------:R-:W1:Y:S02]  /*6350*/  @!P0 SYNCS.PHASECHK.TRANS64 P0, [R9+URZ], R4 ;  /* 0x00000004090085a7 */ /* 0x000e64000800007f */
[----:B-1----:R-:W-:Y:S05]  /*6360*/  @!P0 BRA `(.L_x_115) ;  /* 0xfffffffc00f08947 */ /* 0x002fea000383ffff */
[----:B------:R-:W-:Y:S05]  /*6370*/  BRA `(.L_x_140) ;  /* 0xfffffff400e47947 */ /* 0x000fea000383ffff */
.L_x_116:
[----:B0-----:R0:W1:Y:S02]  /*6380*/  SYNCS.PHASECHK.TRANS64.TRYWAIT P0, [R6+URZ], R5 ;  /* 0x00000005060075a7 */ /* 0x001064000800017f */
[----:B-1----:R-:W-:Y:S05]  /*6390*/  @!P0 NANOSLEEP.SYNCS 0x989680 ;  /* 0x009896800000895d */ /* 0x002fea0003900000 */
[----:B------:R-:W1:Y:S02]  /*63a0*/  @!P0 SYNCS.PHASECHK.TRANS64 P0, [R6+URZ], R5 ;  /* 0x00000005060085a7 */ /* 0x000e64000800007f */
[----:B-1----:R-:W-:Y:S05]  /*63b0*/  @!P0 BRA `(.L_x_116) ;  /* 0xfffffffc00f08947 */ /* 0x002fea000383ffff */
[----:B------:R-:W-:Y:S05]  /*63c0*/  BRA `(.L_x_141) ;  /* 0xfffffff400f47947 */ /* 0x000fea000383ffff */
.L_x_117:
[----:B0-----:R0:W1:Y:S02]  /*63d0*/  SYNCS.PHASECHK.TRANS64.TRYWAIT P0, [R9+URZ], R4 ;  /* 0x00000004090075a7 */ /* 0x001064000800017f */
[----:B-1----:R-:W-:Y:S05]  /*63e0*/  @!P0 NANOSLEEP.SYNCS 0x989680 ;  /* 0x009896800000895d */ /* 0x002fea0003900000 */
[----:B------:R-:W1:Y:S02]  /*63f0*/  @!P0 SYNCS.PHASECHK.TRANS64 P0, [R9+URZ], R4 ;  /* 0x00000004090085a7 */ /* 0x000e64000800007f */
[----:B-1----:R-:W-:Y:S05]  /*6400*/  @!P0 BRA `(.L_x_117) ;  /* 0xfffffffc00f08947 */ /* 0x002fea000383ffff */
[----:B------:R-:W-:Y:S05]  /*6410*/  BRA `(.L_x_142) ;  /* 0xfffffff800047947 */ /* 0x000fea000383ffff */
.L_x_118:
[----:B-1----:R1:W2:Y:S02]  /*6420*/  SYNCS.PHASECHK.TRANS64.TRYWAIT P0, [R6+URZ], R5 ;  /* 0x00000005060075a7 */ /* 0x0022a4000800017f */
[----:B--2---:R-:W-:Y:S05]  /*6430*/  @!P0 NANOSLEEP.SYNCS 0x989680 ;  /* 0x009896800000895d */ /* 0x004fea0003900000 */
[----:B------:R-:W2:Y:S02]  /*6440*/  @!P0 SYNCS.PHASECHK.TRANS64 P0, [R6+URZ], R5 ;  /* 0x00000005060085a7 */ /* 0x000ea4000800007f */
[----:B--2---:R-:W-:Y:S05]  /*6450*/  @!P0 BRA `(.L_x_118) ;  /* 0xfffffffc00f08947 */ /* 0x004fea000383ffff */
[----:B------:R-:W-:Y:S05]  /*6460*/  BRA `(.L_x_143) ;  /* 0xfffffff8000c7947 */ /* 0x000fea000383ffff */
.L_x_144:
[----:B------:R-:W-:-:S00]  /*6470*/  BRA `(.L_x_144) ;  /* 0xfffffffc00fc7947 */ /* 0x000fc0000383ffff */
[----:B------:R-:W-:-:S00]  /*6480*/  NOP ;  /* 0x0000000000007918 */ /* 0x000fc00000000000 */
[----:B------:R-:W-:-:S00]  /*6490*/  NOP ;  /* 0x0000000000007918 */ /* 0x000fc00000000000 */
[----:B------:R-:W-:-:S00]  /*64a0*/  NOP ;  /* 0x0000000000007918 */ /* 0x000fc00000000000 */
[----:B------:R-:W-:-:S00]  /*64b0*/  NOP ;  /* 0x0000000000007918 */ /* 0x000fc00000000000 */
[----:B------:R-:W-:-:S00]  /*64c0*/  NOP ;  /* 0x0000000000007918 */ /* 0x000fc00000000000 */
[----:B------:R-:W-:-:S00]  /*64d0*/  NOP ;  /* 0x0000000000007918 */ /* 0x000fc00000000000 */
[----:B------:R-:W-:-:S00]  /*64e0*/  NOP ;  /* 0x0000000000007918 */ /* 0x000fc00000000000 */
[----:B------:R-:W-:-:S00]  /*64f0*/  NOP ;  /* 0x0000000000007918 */ /* 0x000fc00000000000 */
.L_x_145:


//--------------------- .nv.global.init           --------------------------
	.section	.nv.global.init,"aw",@progbits
.nv.global.init:
	.type		$str$22,@object
	.size		$str$22,($str$23 - $str$22)
$str$22:
        /*0000*/ 	.byte	0x6b, 0x5f, 0x74, 0x69, 0x6c, 0x65, 0x5f, 0x63, 0x6f, 0x75, 0x6e, 0x74, 0x20, 0x3e, 0x3d, 0x20
        /*0010*/ 	.byte	0x31, 0x00
	.type		$str$23,@object
	.size		$str$23,(__unnamed_1 - $str$23)
$str$23:
        /*0012*/ 	.byte	0x2f, 0x74, 0x6d, 0x70, 0x2f, 0x63, 0x75, 0x74, 0x6c, 0x61, 0x73, 0x73, 0x5f, 0x73, 0x77, 0x65
        /*0022*/ 	.byte	0x65, 0x70, 0x5f, 0x73, 0x72, 0x63, 0x2f, 0x69, 0x6e, 0x63, 0x6c, 0x75, 0x64, 0x65, 0x2f, 0x63
        /*0032*/ 	.byte	0x75, 0x74, 0x6c, 0x61, 0x73, 0x73, 0x2f, 0x67, 0x65, 0x6d, 0x6d, 0x2f, 0x63, 0x6f, 0x6c, 0x6c
        /*0042*/ 	.byte	0x65, 0x63, 0x74, 0x69, 0x76, 0x65, 0x2f, 0x73, 0x6d, 0x39, 0x30, 0x5f, 0x6d, 0x6d, 0x61, 0x5f
        /*0052*/ 	.byte	0x74, 0x6d, 0x61, 0x5f, 0x67, 0x6d, 0x6d, 0x61, 0x5f, 0x73, 0x73, 0x5f, 0x77, 0x61, 0x72, 0x70
        /*0062*/ 	.byte	0x73, 0x70, 0x65, 0x63, 0x69, 0x61, 0x6c, 0x69, 0x7a, 0x65, 0x64, 0x2e, 0x68, 0x70, 0x70, 0x00
	.type		__unnamed_1,@object
	.size		__unnamed_1,(.L_0 - __unnamed_1)
__unnamed_1:
        /*0072*/ 	.byte	0x76, 0x6f, 0x69, 0x64, 0x20, 0x63, 0x75, 0x74, 0x6c, 0x61, 0x73, 0x73, 0x3a, 0x3a, 0x67, 0x65
        /* <DEDUP_REMOVED lines=171> */
        /*0b32*/ 	.byte	0x74, 0x65, 0x3a, 0x3a, 0x69, 0x64, 0x65, 0x6e, 0x74, 0x69, 0x74, 0x79, 0x5d, 0x00
.L_0:


//--------------------- .nv.shared._ZN7cutlass13device_kernelINS_4gemm6kernel13GemmUniversalIN4cute5tupleIJiiiiEEENS1_10collective13CollectiveMmaINS1_34MainloopSm90TmaGmmaWarpSpecializedILi16ENS5_IJNS4_1CILi1EEESB_SB_EEENS1_32KernelTmaWarpSpecializedPingpongEEENS5_IJNSA_ILi64EEENSA_ILi48EEENSA_ILi128EEEEEEaNS5_IJlSB_lEEEaSJ_NS4_8TiledMMAINS4_8MMA_AtomIJNS4_4SM904GMMA26MMA_64x16x32_S32S8S8_SS_TNEEEENS4_6LayoutISC_NS5_IJNSA_ILi0EEESR_SR_EEEEENS5_IJNS4_10UnderscoreESU_SU_EEEEENS4_13SM90_TMA_LOADENS4_14ComposedLayoutINS4_7SwizzleILi3ELi4ELi3EEENS4_18smem_ptr_flag_bitsILi8EEENSQ_INS5_IJNSA_ILi8EEESH_EEENS5_IJSH_SB_EEEEEEEvNS4_8identityESX_S17_vS18_EENS_8epilogue10collective6detail29Sm90TmaWarpSpecializedAdapterINS1B_15DefaultEpilogueIaSJ_SJ_NS1A_6thread17LinearCombinationIaLi1EiiLNS1F_9ScaleType4KindE0ELNS_15FloatRoundStyleE2EaEENS1_15EpilogueDefaultEEEEEvvEEEEvNT_6ParamsE --------------------------
	.section	.nv.shared._ZN7cutlass13device_kernelINS_4gemm6kernel13GemmUniversalIN4cute5tupleIJiiiiEEENS1_10collective13CollectiveMmaINS1_34MainloopSm90TmaGmmaWarpSpecializedILi16ENS5_IJNS4_1CILi1EEESB_SB_EEENS1_32KernelTmaWarpSpecializedPingpongEEENS5_IJNSA_ILi64EEENSA_ILi48EEENSA_ILi128EEEEEEaNS5_IJlSB_lEEEaSJ_NS4_8TiledMMAINS4_8MMA_AtomIJNS4_4SM904GMMA26MMA_64x16x32_S32S8S8_SS_TNEEEENS4_6LayoutISC_NS5_IJNSA_ILi0EEESR_SR_EEEEENS5_IJNS4_10UnderscoreESU_SU_EEEEENS4_13SM90_TMA_LOADENS4_14ComposedLayoutINS4_7SwizzleILi3ELi4ELi3EEENS4_18smem_ptr_flag_bitsILi8EEENSQ_INS5_IJNSA_ILi8EEESH_EEENS5_IJSH_SB_EEEEEEEvNS4_8identityESX_S17_vS18_EENS_8epilogue10collective6detail29Sm90TmaWarpSpecializedAdapterINS1B_15DefaultEpilogueIaSJ_SJ_NS1A_6thread17LinearCombinationIaLi1EiiLNS1F_9ScaleType4KindE0ELNS_15FloatRoundStyleE2EaEENS1_15EpilogueDefaultEEEEEvvEEEEvNT_6ParamsE,"aw",@nobits
	.sectionflags	@""
	.align	16
	.zero		1024


//--------------------- .nv.shared.reserved.0     --------------------------
	.section	.nv.shared.reserved.0,"aw",@nobits
	.weak		__nv_reservedSMEM_offset_0_alias
	.size		__nv_reservedSMEM_offset_0_alias, 0, 0
	.other		__nv_reservedSMEM_offset_0_alias,@"STO_CUDA_RESERVED_SHARED STV_DEFAULT"
__nv_reservedSMEM_offset_0_alias:
	.zero		0


//--------------------- .nv.global                --------------------------
	.section	.nv.global,"aw",@nobits
.nv.global:
	.type		_ZN40_INTERNAL_d5f557cc_4_k_cu_5cfeb146_148614cute1_E,@object
	.size		_ZN40_INTERNAL_d5f557cc_4_k_cu_5cfeb146_148614cute1_E,(_ZN40_INTERNAL_d5f557cc_4_k_cu_5cfeb146_148614cuda3std3__45__cpo6cbeginE - _ZN40_INTERNAL_d5f557cc_4_k_cu_5cfeb146_148614cute1_E)
_ZN40_INTERNAL_d5f557cc_4_k_cu_5cfeb146_148614cute1_E:
	.zero		1
	.type		_ZN40_INTERNAL_d5f557cc_4_k_cu_5cfeb146_148614cuda3std3__45__cpo6cbeginE,@object
	.size		_ZN40_INTERNAL_d5f557cc_4_k_cu_5cfeb146_148614cuda3std3__45__cpo6cbeginE,(_ZN40_INTERNAL_d5f557cc_4_k_cu_5cfeb146_148614cuda3std3__48in_placeE - _ZN40_INTERNAL_d5f557cc_4_k_cu_5cfeb146_148614cuda3std3__45__cpo6cbeginE)
_ZN40_INTERNAL_d5f557cc_4_k_cu_5cfeb146_148614cuda3std3__45__cpo6cbeginE:
	.zero		1
	.type		_ZN40_INTERNAL_d5f557cc_4_k_cu_5cfeb146_148614cuda3std3__48in_placeE,@object
	.size		_ZN40_INTERNAL_d5f557cc_4_k_cu_5cfeb146_148614cuda3std3__48in_placeE,(_ZN40_INTERNAL_d5f557cc_4_k_cu_5cfeb146_148614cuda3std6ranges3__45__cpo9iter_moveE - _ZN40_INTERNAL_d5f557cc_4_k_cu_5cfeb146_148614cuda3std3__48in_placeE)
_ZN40_INTERNAL_d5f557cc_4_k_cu_5cfeb146_148614cuda3std3__48in_placeE:
	.zero		1
	.type		_ZN40_INTERNAL_d5f557cc_4_k_cu_5cfeb146_148614cuda3std6ranges3__45__cpo9iter_moveE,@object
	.size		_ZN40_INTERNAL_d5f557cc_4_k_cu_5cfeb146_148614cuda3std6ranges3__45__cpo9iter_moveE,(_ZN40_INTERNAL_d5f557cc_4_k_cu_5cfeb146_148614cuda3std3__45__cpo5beginE - _ZN40_INTERNAL_d5f557cc_4_k_cu_5cfeb146_148614cuda3std6ranges3__45__cpo9iter_moveE)
_ZN40_INTERNAL_d5f557cc_4_k_cu_5cfeb146_148614cuda3std6ranges3__45__cpo9iter_moveE:
	.zero		1
	.type		_ZN40_INTERNAL_d5f557cc_4_k_cu_5cfeb146_148614cuda3std3__45__cpo5beginE,@object
	.size		_ZN40_INTERNAL_d5f557cc_4_k_cu_5cfeb146_148614cuda3std3__45__cpo5beginE,(_ZN40_INTERNAL_d5f557cc_4_k_cu_5cfeb146_148614cuda3std3__442_GLOBAL__N__d5f557cc_4_k_cu_5cfeb146_148616ignoreE - _ZN40_INTERNAL_d5f557cc_4_k_cu_5cfeb146_148614cuda3std3__45__cpo5beginE)
_ZN40_INTERNAL_d5f557cc_4_k_cu_5cfeb146_148614cuda3std3__45__cpo5beginE:
	.zero		1
	.type		_ZN40_INTERNAL_d5f557cc_4_k_cu_5cfeb146_148614cuda3std3__442_GLOBAL__N__d5f557cc_4_k_cu_5cfeb146_148616ignoreE,@object
	.size		_ZN40_INTERNAL_d5f557cc_4_k_cu_5cfeb146_148614cuda3std3__442_GLOBAL__N__d5f557cc_4_k_cu_5cfeb146_148616ignoreE,(_ZN40_INTERNAL_d5f557cc_4_k_cu_5cfeb146_148614cute7productE - _ZN40_INTERNAL_d5f557cc_4_k_cu_5cfeb146_148614cuda3std3__442_GLOBAL__N__d5f557cc_4_k_cu_5cfeb146_148616ignoreE)
_ZN40_INTERNAL_d5f557cc_4_k_cu_5cfeb146_148614cuda3std3__442_GLOBAL__N__d5f557cc_4_k_cu_5cfeb146_148616ignoreE:
	.zero		1
	.type		_ZN40_INTERNAL_d5f557cc_4_k_cu_5cfeb146_148614cute7productE,@object
	.size		_ZN40_INTERNAL_d5f557cc_4_k_cu_5cfeb146_148614cute7productE,(_ZN40_INTERNAL_d5f557cc_4_k_cu_5cfeb146_148614cuda3std3__45__cpo3endE - _ZN40_INTERNAL_d5f557cc_4_k_cu_5cfeb146_148614cute7productE)
_ZN40_INTERNAL_d5f557cc_4_k_cu_5cfeb146_148614cute7productE:
	.zero		1
	.type		_ZN40_INTERNAL_d5f557cc_4_k_cu_5cfeb146_148614cuda3std3__45__cpo3endE,@object
	.size		_ZN40_INTERNAL_d5f557cc_4_k_cu_5cfeb146_148614cuda3std3__45__cpo3endE,(_ZN40_INTERNAL_d5f557cc_4_k_cu_5cfeb146_148614cuda3std3__419piecewise_constructE - _ZN40_INTERNAL_d5f557cc_4_k_cu_5cfeb146_148614cuda3std3__45__cpo3endE)
_ZN40_INTERNAL_d5f557cc_4_k_cu_5cfeb146_148614cuda3std3__45__cpo3endE:
	.zero		1
	.type		_ZN40_INTERNAL_d5f557cc_4_k_cu_5cfeb146_148614cuda3std3__419piecewise_constructE,@object
	.size		_ZN40_INTERNAL_d5f557cc_4_k_cu_5cfeb146_148614cuda3std3__419piecewise_constructE,(_ZN40_INTERNAL_d5f557cc_4_k_cu_5cfeb146_148614cuda3std3__45__cpo4cendE - _ZN40_INTERNAL_d5f557cc_4_k_cu_5cfeb146_148614cuda3std3__419piecewise_constructE)
_ZN40_INTERNAL_d5f557cc_4_k_cu_5cfeb146_148614cuda3std3__419piecewise_constructE:
	.zero		1
	.type		_ZN40_INTERNAL_d5f557cc_4_k_cu_5cfeb146_148614cuda3std3__45__cpo4cendE,@object
	.size		_ZN40_INTERNAL_d5f557cc_4_k_cu_5cfeb146_148614cuda3std3__45__cpo4cendE,(_ZN40_INTERNAL_d5f557cc_4_k_cu_5cfeb146_148614cuda3std6ranges3__45__cpo4swapE - _ZN40_INTERNAL_d5f557cc_4_k_cu_5cfeb146_148614cuda3std3__45__cpo4cendE)
_ZN40_INTERNAL_d5f557cc_4_k_cu_5cfeb146_148614cuda3std3__45__cpo4cendE:
	.zero		1
	.type		_ZN40_INTERNAL_d5f557cc_4_k_cu_5cfeb146_148614cuda3std6ranges3__45__cpo4swapE,@object
	.size		_ZN40_INTERNAL_d5f557cc_4_k_cu_5cfeb146_148614cuda3std6ranges3__45__cpo4swapE,(.L_8 - _ZN40_INTERNAL_d5f557cc_4_k_cu_5cfeb146_148614cuda3std6ranges3__45__cpo4swapE)
_ZN40_INTERNAL_d5f557cc_4_k_cu_5cfeb146_148614cuda3std6ranges3__45__cpo4swapE:
	.zero		1
.L_8:


//--------------------- .nv.constant0._ZN7cutlass13device_kernelINS_4gemm6kernel13GemmUniversalIN4cute5tupleIJiiiiEEENS1_10collective13CollectiveMmaINS1_34MainloopSm90TmaGmmaWarpSpecializedILi16ENS5_IJNS4_1CILi1EEESB_SB_EEENS1_32KernelTmaWarpSpecializedPingpongEEENS5_IJNSA_ILi64EEENSA_ILi48EEENSA_ILi128EEEEEEaNS5_IJlSB_lEEEaSJ_NS4_8TiledMMAINS4_8MMA_AtomIJNS4_4SM904GMMA26MMA_64x16x32_S32S8S8_SS_TNEEEENS4_6LayoutISC_NS5_IJNSA_ILi0EEESR_SR_EEEEENS5_IJNS4_10UnderscoreESU_SU_EEEEENS4_13SM90_TMA_LOADENS4_14ComposedLayoutINS4_7SwizzleILi3ELi4ELi3EEENS4_18smem_ptr_flag_bitsILi8EEENSQ_INS5_IJNSA_ILi8EEESH_EEENS5_IJSH_SB_EEEEEEEvNS4_8identityESX_S17_vS18_EENS_8epilogue10collective6detail29Sm90TmaWarpSpecializedAdapterINS1B_15DefaultEpilogueIaSJ_SJ_NS1A_6thread17LinearCombinationIaLi1EiiLNS1F_9ScaleType4KindE0ELNS_15FloatRoundStyleE2EaEENS1_15EpilogueDefaultEEEEEvvEEEEvNT_6ParamsE --------------------------
	.section	.nv.constant0._ZN7cutlass13device_kernelINS_4gemm6kernel13GemmUniversalIN4cute5tupleIJiiiiEEENS1_10collective13CollectiveMmaINS1_34MainloopSm90TmaGmmaWarpSpecializedILi16ENS5_IJNS4_1CILi1EEESB_SB_EEENS1_32KernelTmaWarpSpecializedPingpongEEENS5_IJNSA_ILi64EEENSA_ILi48EEENSA_ILi128EEEEEEaNS5_IJlSB_lEEEaSJ_NS4_8TiledMMAINS4_8MMA_AtomIJNS4_4SM904GMMA26MMA_64x16x32_S32S8S8_SS_TNEEEENS4_6LayoutISC_NS5_IJNSA_ILi0EEESR_SR_EEEEENS5_IJNS4_10UnderscoreESU_SU_EEEEENS4_13SM90_TMA_LOADENS4_14ComposedLayoutINS4_7SwizzleILi3ELi4ELi3EEENS4_18smem_ptr_flag_bitsILi8EEENSQ_INS5_IJNSA_ILi8EEESH_EEENS5_IJSH_SB_EEEEEEEvNS4_8identityESX_S17_vS18_EENS_8epilogue10collective6detail29Sm90TmaWarpSpecializedAdapterINS1B_15DefaultEpilogueIaSJ_SJ_NS1A_6thread17LinearCombinationIaLi1EiiLNS1F_9ScaleType4KindE0ELNS_15FloatRoundStyleE2EaEENS1_15EpilogueDefaultEEEEEvvEEEEvNT_6ParamsE,"a",@progbits
	.sectionflags	@""
	.align	4
.nv.constant0._ZN7cutlass13device_kernelINS_4gemm6kernel13GemmUniversalIN4cute5tupleIJiiiiEEENS1_10collective13CollectiveMmaINS1_34MainloopSm90TmaGmmaWarpSpecializedILi16ENS5_IJNS4_1CILi1EEESB_SB_EEENS1_32KernelTmaWarpSpecializedPingpongEEENS5_IJNSA_ILi64EEENSA_ILi48EEENSA_ILi128EEEEEEaNS5_IJlSB_lEEEaSJ_NS4_8TiledMMAINS4_8MMA_AtomIJNS4_4SM904GMMA26MMA_64x16x32_S32S8S8_SS_TNEEEENS4_6LayoutISC_NS5_IJNSA_ILi0EEESR_SR_EEEEENS5_IJNS4_10UnderscoreESU_SU_EEEEENS4_13SM90_TMA_LOADENS4_14ComposedLayoutINS4_7SwizzleILi3ELi4ELi3EEENS4_18smem_ptr_flag_bitsILi8EEENSQ_INS5_IJNSA_ILi8EEESH_EEENS5_IJSH_SB_EEEEEEEvNS4_8identityESX_S17_vS18_EENS_8epilogue10collective6detail29Sm90TmaWarpSpecializedAdapterINS1B_15DefaultEpilogueIaSJ_SJ_NS1A_6thread17LinearCombinationIaLi1EiiLNS1F_9ScaleType4KindE0ELNS_15FloatRoundStyleE2EaEENS1_15EpilogueDefaultEEEEEvvEEEEvNT_6ParamsE:
	.zero		1664


//--------------------- SYMBOLS --------------------------

	.type		.nv.reservedSmem.offset0,@object
	.size		.nv.reservedSmem.offset0,0x4
	.type		__assertfail,@function
